	.target	sm_90a

	.elftype	@"ET_EXEC"


//--------------------- .note.nv.tkinfo           --------------------------
	.section	.note.nv.tkinfo,"",@"SHT_NOTE"
	.sectionflags	@"SHF_NOTE_NV_TKINFO"
	.tkinfo
        /*0018*/ 	.word	0x00000002
        /*0030*/ 	.string	""
        /*0030*/ 	.string	"ptxas"
        /*0030*/ 	.string	"Cuda compilation tools, release 13.0, V13.0.88"
        /*0030*/ 	.string	"Build cuda_13.0.r13.0/compiler.36424714_0"
        /*0030*/ 	.string	"-arch sm_90a -m 64 "



//--------------------- .note.nv.cuinfo           --------------------------
	.section	.note.nv.cuinfo,"",@"SHT_NOTE"
	.sectionflags	@"SHF_NOTE_NV_CUINFO"
        /*0018*/ 	.short	0x0002
        /*001a*/ 	.short	0x005a
        /*001c*/ 	.short	0x0082
	.zero		2


//--------------------- .nv.info                  --------------------------
	.section	.nv.info,"",@"SHT_CUDA_INFO"
	.align	4


	//----- nvinfo : EIATTR_REGCOUNT
	.align		4
        /*0000*/ 	.byte	0x04, 0x2f
        /*0002*/ 	.short	(.L_16 - .L_15)
	.align		4
.L_15:
        /*0004*/ 	.word	index@(_ZN7cutlass13device_kernelINS_4fmha6kernel28FmhaKernelTmaWarpSpecializedINS1_10collective30FmhaMainloopTmaWarpSpecializedINS_10bfloat16_tEffN4cute5tupleIJNS7_1CILi128EEENS9_ILi64EEENS9_ILi256EEEEEENS8_IJiNS9_ILi1EEENS8_IJiiEEEEEESG_SG_NS4_13DefaultFusionEJNS2_6OptionILNS2_3TagE0ENS9_ILb1EEEEENSI_ILSJ_2ESK_EEEEENS4_15FmhaFwdEpilogueIS6_fNS8_IJSB_SC_SB_EEEEENS2_23PersistentTileSchedulerEJSL_SM_EEEEEvNT_6ParamsE)
        /*0008*/ 	.word	0x000000a8


	//----- nvinfo : EIATTR_FRAME_SIZE
	.align		4
.L_16:
        /*000c*/ 	.byte	0x04, 0x11
        /*000e*/ 	.short	(.L_18 - .L_17)
	.align		4
.L_17:
        /*0010*/ 	.word	index@($__internal_0_$__cuda_sm20_rcp_rn_f32_slowpath)
        /*0014*/ 	.word	0x00000000


	//----- nvinfo : EIATTR_FRAME_SIZE
	.align		4
.L_18:
        /*0018*/ 	.byte	0x04, 0x11
        /*001a*/ 	.short	(.L_20 - .L_19)
	.align		4
.L_19:
        /*001c*/ 	.word	index@(_ZN7cutlass13device_kernelINS_4fmha6kernel28FmhaKernelTmaWarpSpecializedINS1_10collective30FmhaMainloopTmaWarpSpecializedINS_10bfloat16_tEffN4cute5tupleIJNS7_1CILi128EEENS9_ILi64EEENS9_ILi256EEEEEENS8_IJiNS9_ILi1EEENS8_IJiiEEEEEESG_SG_NS4_13DefaultFusionEJNS2_6OptionILNS2_3TagE0ENS9_ILb1EEEEENSI_ILSJ_2ESK_EEEEENS4_15FmhaFwdEpilogueIS6_fNS8_IJSB_SC_SB_EEEEENS2_23PersistentTileSchedulerEJSL_SM_EEEEEvNT_6ParamsE)
        /*0020*/ 	.word	0x00000000


	//----- nvinfo : EIATTR_MIN_STACK_SIZE
	.align		4
.L_20:
        /*0024*/ 	.byte	0x04, 0x12
        /*0026*/ 	.short	(.L_22 - .L_21)
	.align		4
.L_21:
        /*0028*/ 	.word	index@(_ZN7cutlass13device_kernelINS_4fmha6kernel28FmhaKernelTmaWarpSpecializedINS1_10collective30FmhaMainloopTmaWarpSpecializedINS_10bfloat16_tEffN4cute5tupleIJNS7_1CILi128EEENS9_ILi64EEENS9_ILi256EEEEEENS8_IJiNS9_ILi1EEENS8_IJiiEEEEEESG_SG_NS4_13DefaultFusionEJNS2_6OptionILNS2_3TagE0ENS9_ILb1EEEEENSI_ILSJ_2ESK_EEEEENS4_15FmhaFwdEpilogueIS6_fNS8_IJSB_SC_SB_EEEEENS2_23PersistentTileSchedulerEJSL_SM_EEEEEvNT_6ParamsE)
        /*002c*/ 	.word	0x00000000
.L_22:


//--------------------- .nv.compat                --------------------------
	.section	.nv.compat,"",@"SHT_CUDA_COMPAT_INFO"
	.align	4
        /*0000*/ 	.byte	0x02, 0x09, 0x01, 0x00, 0x02, 0x02, 0x04, 0x00, 0x02, 0x05, 0x05, 0x00, 0x03, 0x07, 0x01, 0x01
        /*0010*/ 	.byte	0x02, 0x03, 0x01, 0x00, 0x02, 0x06, 0x01, 0x00, 0x04, 0x0b, 0x08, 0x00, 0x00, 0x00, 0x00, 0x00
        /*0020*/ 	.byte	0x00, 0x00, 0x00, 0x00


//--------------------- .nv.info._ZN7cutlass13device_kernelINS_4fmha6kernel28FmhaKernelTmaWarpSpecializedINS1_10collective30FmhaMainloopTmaWarpSpecializedINS_10bfloat16_tEffN4cute5tupleIJNS7_1CILi128EEENS9_ILi64EEENS9_ILi256EEEEEENS8_IJiNS9_ILi1EEENS8_IJiiEEEEEESG_SG_NS4_13DefaultFusionEJNS2_6OptionILNS2_3TagE0ENS9_ILb1EEEEENSI_ILSJ_2ESK_EEEEENS4_15FmhaFwdEpilogueIS6_fNS8_IJSB_SC_SB_EEEEENS2_23PersistentTileSchedulerEJSL_SM_EEEEEvNT_6ParamsE --------------------------
	.section	.nv.info._ZN7cutlass13device_kernelINS_4fmha6kernel28FmhaKernelTmaWarpSpecializedINS1_10collective30FmhaMainloopTmaWarpSpecializedINS_10bfloat16_tEffN4cute5tupleIJNS7_1CILi128EEENS9_ILi64EEENS9_ILi256EEEEEENS8_IJiNS9_ILi1EEENS8_IJiiEEEEEESG_SG_NS4_13DefaultFusionEJNS2_6OptionILNS2_3TagE0ENS9_ILb1EEEEENSI_ILSJ_2ESK_EEEEENS4_15FmhaFwdEpilogueIS6_fNS8_IJSB_SC_SB_EEEEENS2_23PersistentTileSchedulerEJSL_SM_EEEEEvNT_6ParamsE,"",@"SHT_CUDA_INFO"
	.sectionflags	@""
	.align	4


	//----- nvinfo : EIATTR_CUDA_API_VERSION
	.align		4
        /*0000*/ 	.byte	0x04, 0x37
        /*0002*/ 	.short	(.L_24 - .L_23)
.L_23:
        /*0004*/ 	.word	0x00000082


	//----- nvinfo : EIATTR_KPARAM_INFO
	.align		4
.L_24:
        /*0008*/ 	.byte	0x04, 0x17
        /*000a*/ 	.short	(.L_26 - .L_25)
.L_25:
        /*000c*/ 	.word	0x00000000
        /*0010*/ 	.short	0x0000
        /*0012*/ 	.short	0x0070
        /*0014*/ 	.byte	0x00, 0xf0, 0x01, 0x20


	//----- nvinfo : EIATTR_SPARSE_MMA_MASK
	.align		4
.L_26:
        /*0018*/ 	.byte	0x03, 0x50
        /*001a*/ 	.short	0x0000


	//----- nvinfo : EIATTR_MAXREG_COUNT
	.align		4
        /*001c*/ 	.byte	0x03, 0x1b
        /*001e*/ 	.short	0x00a8


	//----- nvinfo : EIATTR_NUM_BARRIERS
	.align		4
        /*0020*/ 	.byte	0x02, 0x4c
        /*0022*/ 	.byte	0x02
	.zero		1


	//----- nvinfo : EIATTR_EXTERNS
	.align		4
        /*0024*/ 	.byte	0x04, 0x0f
        /*0026*/ 	.short	(.L_28 - .L_27)


	//   ....[0]....
	.align		4
.L_27:
        /*0028*/ 	.word	index@(__assertfail)


	//----- nvinfo : EIATTR_MERCURY_ISA_VERSION
	.align		4
.L_28:
        /*002c*/ 	.byte	0x03, 0x5f
        /*002e*/ 	.short	0x0101


	//----- nvinfo : EIATTR_INT_WARP_WIDE_INSTR_OFFSETS
	.align		4
        /*0030*/ 	.byte	0x04, 0x31
        /*0032*/ 	.short	(.L_30 - .L_29)


	//   ....[0]....
.L_29:
        /*0034*/ 	.word	0x00000780


	//   ....[1]....
        /*0038*/ 	.word	0x00000790


	//   ....[2]....
        /*003c*/ 	.word	0x000007a0


	//   ....[3]....
        /*0040*/ 	.word	0x000007b0


	//   ....[4]....
        /*0044*/ 	.word	0x00000820


	//   ....[5]....
        /*0048*/ 	.word	0x00000a00


	//   ....[6]....
        /*004c*/ 	.word	0x00000ab0


	//----- nvinfo : EIATTR_COOP_GROUP_MASK_REGIDS
	.align		4
.L_30:
        /*0050*/ 	.byte	0x04, 0x29
        /*0052*/ 	.short	(.L_32 - .L_31)


	//   ....[0]....
.L_31:
        /*0054*/ 	.word	0xffffffff


	//   ....[1]....
        /*0058*/ 	.word	0xffffffff


	//   ....[2]....
        /*005c*/ 	.word	0xffffffff


	//   ....[3]....
        /*0060*/ 	.word	0xffffffff


	//   ....[4]....
        /*0064*/ 	.word	0xffffffff


	//   ....[5]....
        /*0068*/ 	.word	0xffffffff


	//   ....[6]....
        /*006c*/ 	.word	0xffffffff


	//   ....[7]....
        /*0070*/ 	.word	0xffffffff


	//   ....[8]....
        /*0074*/ 	.word	0xffffffff


	//   ....[9]....
        /*0078*/ 	.word	0xffffffff


	//   ....[10]....
        /*007c*/ 	.word	0xffffffff


	//   ....[11]....
        /*0080*/ 	.word	0xffffffff


	//   ....[12]....
        /*0084*/ 	.word	0xffffffff


	//   ....[13]....
        /*0088*/ 	.word	0xffffffff


	//   ....[14]....
        /*008c*/ 	.word	0xffffffff


	//   ....[15]....
        /*0090*/ 	.word	0xffffffff


	//   ....[16]....
        /*0094*/ 	.word	0xffffffff


	//   ....[17]....
        /*0098*/ 	.word	0xffffffff


	//----- nvinfo : EIATTR_COOP_GROUP_INSTR_OFFSETS
	.align		4
.L_32:
        /*009c*/ 	.byte	0x04, 0x28
        /*009e*/ 	.short	(.L_34 - .L_33)


	//   ....[0]....
.L_33:
        /*00a0*/ 	.word	0x00000070


	//   ....[1]....
        /*00a4*/ 	.word	0x000000a0


	//   ....[2]....
        /*00a8*/ 	.word	0x000001d0


	//   ....[3]....
        /*00ac*/ 	.word	0x00000400


	//   ....[4]....
        /*00b0*/ 	.word	0x000005c0


	//   ....[5]....
        /*00b4*/ 	.word	0x00000720


	//   ....[6]....
        /*00b8*/ 	.word	0x00001cb0


	//   ....[7]....
        /*00bc*/ 	.word	0x00001ce0


	//   ....[8]....
        /*00c0*/ 	.word	0x00001f40


	//   ....[9]....
        /*00c4*/ 	.word	0x00002060


	//   ....[10]....
        /*00c8*/ 	.word	0x000037d0


	//   ....[11]....
        /*00cc*/ 	.word	0x00003800


	//   ....[12]....
        /*00d0*/ 	.word	0x000038f0


	//   ....[13]....
        /*00d4*/ 	.word	0x00003b80


	//   ....[14]....
        /*00d8*/ 	.word	0x00005470


	//   ....[15]....
        /*00dc*/ 	.word	0x000054a0


	//   ....[16]....
        /*00e0*/ 	.word	0x000054e0


	//   ....[17]....
        /*00e4*/ 	.word	0x00005500


	//----- nvinfo : EIATTR_REG_RECONFIG
	.align		4
.L_34:
        /*00e8*/ 	.byte	0x01, 0x54
	.zero		2


	//----- nvinfo : EIATTR_SYSCALL_OFFSETS
	.align		4
        /*00ec*/ 	.byte	0x04, 0x46
        /*00ee*/ 	.short	(.L_36 - .L_35)


	//   ....[0]....
.L_35:
        /*00f0*/ 	.word	0x000065a0


	//   ....[1]....
        /*00f4*/ 	.word	0x00006720


	//----- nvinfo : EIATTR_MBARRIER_INSTR_OFFSETS
	.align		4
.L_36:
        /*00f8*/ 	.byte	0x04, 0x39
        /*00fa*/ 	.short	(.L_38 - .L_37)


	//   ....[0]....
.L_37:
        /*00fc*/ 	.word	0x000003b0
        /*0100*/ 	.word	0x000000ff
        /*0104*/ 	.word	0x0003c450
        /*0108*/ 	.short	0x0100
        /*010a*/ 	.byte	0x08
	.zero		1


	//   ....[1]....
        /*010c*/ 	.word	0x000003c0
        /*0110*/ 	.word	0x000000ff
        /*0114*/ 	.word	0x0003c460
        /*0118*/ 	.short	0x0100
        /*011a*/ 	.byte	0x08
	.zero		1


	//   ....[2]....
        /*011c*/ 	.word	0x000003d0
        /*0120*/ 	.word	0x000000ff
        /*0124*/ 	.word	0x0003c458
        /*0128*/ 	.short	0x0100
        /*012a*/ 	.byte	0x08
	.zero		1


	//   ....[3]....
        /*012c*/ 	.word	0x000003e0
        /*0130*/ 	.word	0x000000ff
        /*0134*/ 	.word	0x0003c468
        /*0138*/ 	.short	0x0100
        /*013a*/ 	.byte	0x08
	.zero		1


	//   ....[4]....
        /*013c*/ 	.word	0x00000510
        /*0140*/ 	.word	0x000000ff
        /*0144*/ 	.word	0x0003c400
        /*0148*/ 	.short	0x0100
        /*014a*/ 	.byte	0x08
	.zero		1


	//   ....[5]....
        /*014c*/ 	.word	0x00000520
        /*0150*/ 	.word	0x000000ff
        /*0154*/ 	.word	0x0003c428
        /*0158*/ 	.short	0x0100
        /*015a*/ 	.byte	0x08
	.zero		1


	//   ....[6]....
        /*015c*/ 	.word	0x00000530
        /*0160*/ 	.word	0x000000ff
        /*0164*/ 	.word	0x0003c408
        /*0168*/ 	.short	0x0100
        /*016a*/ 	.byte	0x08
	.zero		1


	//   ....[7]....
        /*016c*/ 	.word	0x00000540
        /*0170*/ 	.word	0x000000ff
        /*0174*/ 	.word	0x0003c430
        /*0178*/ 	.short	0x0100
        /*017a*/ 	.byte	0x08
	.zero		1


	//   ....[8]....
        /*017c*/ 	.word	0x00000550
        /*0180*/ 	.word	0x000000ff
        /*0184*/ 	.word	0x0003c410
        /*0188*/ 	.short	0x0100
        /*018a*/ 	.byte	0x08
	.zero		1


	//   ....[9]....
        /*018c*/ 	.word	0x00000560
        /*0190*/ 	.word	0x000000ff
        /*0194*/ 	.word	0x0003c438
        /*0198*/ 	.short	0x0100
        /*019a*/ 	.byte	0x08
	.zero		1


	//   ....[10]....
        /*019c*/ 	.word	0x00000570
        /*01a0*/ 	.word	0x000000ff
        /*01a4*/ 	.word	0x0003c418
        /*01a8*/ 	.short	0x0100
        /*01aa*/ 	.byte	0x08
	.zero		1


	//   ....[11]....
        /*01ac*/ 	.word	0x00000580
        /*01b0*/ 	.word	0x000000ff
        /*01b4*/ 	.word	0x0003c440
        /*01b8*/ 	.short	0x0100
        /*01ba*/ 	.byte	0x08
	.zero		1


	//   ....[12]....
        /*01bc*/ 	.word	0x00000590
        /*01c0*/ 	.word	0x000000ff
        /*01c4*/ 	.word	0x0003c420
        /*01c8*/ 	.short	0x0100
        /*01ca*/ 	.byte	0x08
	.zero		1


	//   ....[13]....
        /*01cc*/ 	.word	0x000005a0
        /*01d0*/ 	.word	0x000000ff
        /*01d4*/ 	.word	0x0003c448
        /*01d8*/ 	.short	0x0100
        /*01da*/ 	.byte	0x08
	.zero		1


	//   ....[14]....
        /*01dc*/ 	.word	0x000006d0
        /*01e0*/ 	.word	0x000000ff
        /*01e4*/ 	.word	0x0003c470
        /*01e8*/ 	.short	0x0100
        /*01ea*/ 	.byte	0x08
	.zero		1


	//   ....[15]....
        /*01ec*/ 	.word	0x000006e0
        /*01f0*/ 	.word	0x000000ff
        /*01f4*/ 	.word	0x0003c480
        /*01f8*/ 	.short	0x0100
        /*01fa*/ 	.byte	0x08
	.zero		1


	//   ....[16]....
        /*01fc*/ 	.word	0x000006f0
        /*0200*/ 	.word	0x000000ff
        /*0204*/ 	.word	0x0003c478
        /*0208*/ 	.short	0x0100
        /*020a*/ 	.byte	0x08
	.zero		1


	//   ....[17]....
        /*020c*/ 	.word	0x00000700
        /*0210*/ 	.word	0x000000ff
        /*0214*/ 	.word	0x0003c488
        /*0218*/ 	.short	0x0100
        /*021a*/ 	.byte	0x08
	.zero		1


	//   ....[18]....
        /*021c*/ 	.word	0x00000840
        /*0220*/ 	.word	0x000000ff
        /*0224*/ 	.word	0x0003c490
        /*0228*/ 	.short	0x0100
        /*022a*/ 	.byte	0x06
	.zero		1


	//   ....[19]....
        /*022c*/ 	.word	0x00000850
        /*0230*/ 	.word	0x000000ff
        /*0234*/ 	.word	0x0003c498
        /*0238*/ 	.short	0x0100
        /*023a*/ 	.byte	0x06
	.zero		1


	//   ....[20]....
        /*023c*/ 	.word	0x00000860
        /*0240*/ 	.word	0x000000ff
        /*0244*/ 	.word	0x0003c4a0
        /*0248*/ 	.short	0x0100
        /*024a*/ 	.byte	0x06
	.zero		1


	//   ....[21]....
        /*024c*/ 	.word	0x00000870
        /*0250*/ 	.word	0x000000ff
        /*0254*/ 	.word	0x0003c4a8
        /*0258*/ 	.short	0x0100
        /*025a*/ 	.byte	0x06
	.zero		1


	//   ....[22]....
        /*025c*/ 	.word	0x00000970
        /*0260*/ 	.word	0x000000ff
        /*0264*/ 	.word	0x0003c4c0
        /*0268*/ 	.short	0x0100
        /*026a*/ 	.byte	0x08
	.zero		1


	//   ....[23]....
        /*026c*/ 	.word	0x00000980
        /*0270*/ 	.word	0x000000ff
        /*0274*/ 	.word	0x0003c4e0
        /*0278*/ 	.short	0x0100
        /*027a*/ 	.byte	0x08
	.zero		1


	//   ....[24]....
        /*027c*/ 	.word	0x00000990
        /*0280*/ 	.word	0x000000ff
        /*0284*/ 	.word	0x0003c4c8
        /*0288*/ 	.short	0x0100
        /*028a*/ 	.byte	0x08
	.zero		1


	//   ....[25]....
        /*028c*/ 	.word	0x000009a0
        /*0290*/ 	.word	0x000000ff
        /*0294*/ 	.word	0x0003c4e8
        /*0298*/ 	.short	0x0100
        /*029a*/ 	.byte	0x08
	.zero		1


	//   ....[26]....
        /*029c*/ 	.word	0x000009b0
        /*02a0*/ 	.word	0x000000ff
        /*02a4*/ 	.word	0x0003c4d0
        /*02a8*/ 	.short	0x0100
        /*02aa*/ 	.byte	0x08
	.zero		1


	//   ....[27]....
        /*02ac*/ 	.word	0x000009c0
        /*02b0*/ 	.word	0x000000ff
        /*02b4*/ 	.word	0x0003c4f0
        /*02b8*/ 	.short	0x0100
        /*02ba*/ 	.byte	0x08
	.zero		1


	//   ....[28]....
        /*02bc*/ 	.word	0x000009d0
        /*02c0*/ 	.word	0x000000ff
        /*02c4*/ 	.word	0x0003c4d8
        /*02c8*/ 	.short	0x0100
        /*02ca*/ 	.byte	0x08
	.zero		1


	//   ....[29]....
        /*02cc*/ 	.word	0x000009e0
        /*02d0*/ 	.word	0x000000ff
        /*02d4*/ 	.word	0x0003c4f8
        /*02d8*/ 	.short	0x0100
        /*02da*/ 	.byte	0x08
	.zero		1


	//   ....[30]....
        /*02dc*/ 	.word	0x00000ae0
        /*02e0*/ 	.word	0x000000ff
        /*02e4*/ 	.word	0x0003c4b0
        /*02e8*/ 	.short	0x0100
        /*02ea*/ 	.byte	0x06
	.zero		1


	//   ....[31]....
        /*02ec*/ 	.word	0x000011d0
        /*02f0*/ 	.word	0x000000ff
        /*02f4*/ 	.word	0x0003c450
        /*02f8*/ 	.short	0x010a
        /*02fa*/ 	.byte	0x06
	.zero		1


	//   ....[32]....
        /*02fc*/ 	.word	0x00001280
        /*0300*/ 	.word	0x000000ff
        /*0304*/ 	.word	0x0003c400
        /*0308*/ 	.short	0x010a
        /*030a*/ 	.byte	0x30
	.zero		1


	//   ....[33]....
        /*030c*/ 	.word	0x000012a0
        /*0310*/ 	.word	0x000000ff
        /*0314*/ 	.word	0xfffffff8
        /*0318*/ 	.short	0x010a
        /*031a*/ 	.byte	0x05
	.zero		1


	//   ....[34]....
        /*031c*/ 	.word	0x00002940
        /*0320*/ 	.word	0x0000001f
        /*0324*/ 	.word	0x00000000
        /*0328*/ 	.short	0x0101
        /*032a*/ 	.byte	0x07
	.zero		1


	//   ....[35]....
        /*032c*/ 	.word	0x00002c10
        /*0330*/ 	.word	0x000000ff
        /*0334*/ 	.word	0x0003c400
        /*0338*/ 	.short	0x010a
        /*033a*/ 	.byte	0x06
	.zero		1


	//   ....[36]....
        /*033c*/ 	.word	0x00002e20
        /*0340*/ 	.word	0x000000ff
        /*0344*/ 	.word	0x00000000
        /*0348*/ 	.short	0x0101
        /*034a*/ 	.byte	0x30
	.zero		1


	//   ....[37]....
        /*034c*/ 	.word	0x00002fc0
        /*0350*/ 	.word	0x000000ff
        /*0354*/ 	.word	0x0003c400
        /*0358*/ 	.short	0x010a
        /*035a*/ 	.byte	0x07
	.zero		1


	//   ....[38]....
        /*035c*/ 	.word	0x00004a90
        /*0360*/ 	.word	0x000000ff
        /*0364*/ 	.word	0x0003c400
        /*0368*/ 	.short	0x010a
        /*036a*/ 	.byte	0x0a
	.zero		1


	//   ....[39]....
        /*036c*/ 	.word	0x00004f50
        /*0370*/ 	.word	0x000000ff
        /*0374*/ 	.word	0x0003c400
        /*0378*/ 	.short	0x010a
        /*037a*/ 	.byte	0x0a
	.zero		1


	//   ....[40]....
        /*037c*/ 	.word	0x00005150
        /*0380*/ 	.word	0x000000ff
        /*0384*/ 	.word	0x00000000
        /*0388*/ 	.short	0x0101
        /*038a*/ 	.byte	0x0a
	.zero		1


	//   ....[41]....
        /*038c*/ 	.word	0x00005200
        /*0390*/ 	.word	0x000000ff
        /*0394*/ 	.word	0x00000000
        /*0398*/ 	.short	0x0101
        /*039a*/ 	.byte	0x05
	.zero		1


	//   ....[42]....
        /*039c*/ 	.word	0x000053b0
        /*03a0*/ 	.word	0x000000ff
        /*03a4*/ 	.word	0x00000000
        /*03a8*/ 	.short	0x0101
        /*03aa*/ 	.byte	0x06
	.zero		1


	//   ....[43]....
        /*03ac*/ 	.word	0x00005440
        /*03b0*/ 	.word	0x000000ff
        /*03b4*/ 	.word	0x00000000
        /*03b8*/ 	.short	0x0101
        /*03ba*/ 	.byte	0x04
	.zero		1


	//   ....[44]....
        /*03bc*/ 	.word	0x00005dc0
        /*03c0*/ 	.word	0x000000ff
        /*03c4*/ 	.word	0x0003c498
        /*03c8*/ 	.short	0x010a
        /*03ca*/ 	.byte	0x04
	.zero		1


	//   ....[45]....
        /*03cc*/ 	.word	0x00008320
        /*03d0*/ 	.word	0x00000000
        /*03d4*/ 	.word	0x0003c490
        /*03d8*/ 	.short	0x0101
        /*03da*/ 	.byte	0x05
	.zero		1


	//   ....[46]....
        /*03dc*/ 	.word	0x000086e0
        /*03e0*/ 	.word	0x00000007
        /*03e4*/ 	.word	0x0003c460
        /*03e8*/ 	.short	0x010a
        /*03ea*/ 	.byte	0x3f
	.zero		1


	//   ....[47]....
        /*03ec*/ 	.word	0x00008a50
        /*03f0*/ 	.word	0x00000007
        /*03f4*/ 	.word	0x0003c4b0
        /*03f8*/ 	.short	0x0101
        /*03fa*/ 	.byte	0x3f
	.zero		1


	//   ....[48]....
        /*03fc*/ 	.word	0x00008a60
        /*0400*/ 	.word	0x00000007
        /*0404*/ 	.word	0x0003c4b0
        /*0408*/ 	.short	0x010a
        /*040a*/ 	.byte	0x3f
	.zero		1


	//   ....[49]....
        /*040c*/ 	.word	0x00008b00
        /*0410*/ 	.word	0x00000004
        /*0414*/ 	.word	0x0003c460
        /*0418*/ 	.short	0x010a
        /*041a*/ 	.byte	0x3f
	.zero		1


	//   ....[50]....
        /*041c*/ 	.word	0x00009170
        /*0420*/ 	.word	0x00000008
        /*0424*/ 	.word	0x0003c428
        /*0428*/ 	.short	0x010a
        /*042a*/ 	.byte	0x3f
	.zero		1


	//   ....[51]....
        /*042c*/ 	.word	0x000094d0
        /*0430*/ 	.word	0x00000005
        /*0434*/ 	.word	0x0003c4b0
        /*0438*/ 	.short	0x0101
        /*043a*/ 	.byte	0x3f
	.zero		1


	//   ....[52]....
        /*043c*/ 	.word	0x000094e0
        /*0440*/ 	.word	0x00000005
        /*0444*/ 	.word	0x0003c4b0
        /*0448*/ 	.short	0x010a
        /*044a*/ 	.byte	0x3f
	.zero		1


	//   ....[53]....
        /*044c*/ 	.word	0x00009590
        /*0450*/ 	.word	0x00000007
        /*0454*/ 	.word	0x0003c428
        /*0458*/ 	.short	0x010a
        /*045a*/ 	.byte	0x3f
	.zero		1


	//   ....[54]....
        /*045c*/ 	.word	0x00009980
        /*0460*/ 	.word	0x00000006
        /*0464*/ 	.word	0x0003c428
        /*0468*/ 	.short	0x010a
        /*046a*/ 	.byte	0x3f
	.zero		1


	//   ....[55]....
        /*046c*/ 	.word	0x00009d00
        /*0470*/ 	.word	0x00000006
        /*0474*/ 	.word	0x0003c428
        /*0478*/ 	.short	0x010a
        /*047a*/ 	.byte	0x3f
	.zero		1


	//   ....[56]....
        /*047c*/ 	.word	0x0000a0d0
        /*0480*/ 	.word	0x00000003
        /*0484*/ 	.word	0x0003c450
        /*0488*/ 	.short	0x010a
        /*048a*/ 	.byte	0x3f
	.zero		1


	//   ....[57]....
        /*048c*/ 	.word	0x0000a130
        /*0490*/ 	.word	0x00000005
        /*0494*/ 	.word	0x0003c400
        /*0498*/ 	.short	0x010a
        /*049a*/ 	.byte	0x3f
	.zero		1


	//   ....[58]....
        /*049c*/ 	.word	0x0000a190
        /*04a0*/ 	.word	0x00000000
        /*04a4*/ 	.word	0xfffffff8
        /*04a8*/ 	.short	0x010a
        /*04aa*/ 	.byte	0x3f
	.zero		1


	//   ....[59]....
        /*04ac*/ 	.word	0x0000a1f0
        /*04b0*/ 	.word	0x00000018
        /*04b4*/ 	.word	0x0003c400
        /*04b8*/ 	.short	0x010a
        /*04ba*/ 	.byte	0x3f
	.zero		1


	//   ....[60]....
        /*04bc*/ 	.word	0x0000a250
        /*04c0*/ 	.word	0x00000007
        /*04c4*/ 	.word	0x0003c400
        /*04c8*/ 	.short	0x010a
        /*04ca*/ 	.byte	0x3f
	.zero		1


	//   ....[61]....
        /*04cc*/ 	.word	0x0000a2b0
        /*04d0*/ 	.word	0x000000a8
        /*04d4*/ 	.word	0x0003c400
        /*04d8*/ 	.short	0x010a
        /*04da*/ 	.byte	0x3f
	.zero		1


	//   ....[62]....
        /*04dc*/ 	.word	0x0000a310
        /*04e0*/ 	.word	0x00000003
        /*04e4*/ 	.word	0x0003c498
        /*04e8*/ 	.short	0x010a
        /*04ea*/ 	.byte	0x3f
	.zero		1


	//   ....[63]....
        /*04ec*/ 	.word	0x0000a3e0
        /*04f0*/ 	.word	0x00000007
        /*04f4*/ 	.word	0x0003c460
        /*04f8*/ 	.short	0x010a
        /*04fa*/ 	.byte	0x3f
	.zero		1


	//   ....[64]....
        /*04fc*/ 	.word	0x0000a430
        /*0500*/ 	.word	0x00000007
        /*0504*/ 	.word	0x0003c4b0
        /*0508*/ 	.short	0x010a
        /*050a*/ 	.byte	0x3f
	.zero		1


	//   ....[65]....
        /*050c*/ 	.word	0x0000a480
        /*0510*/ 	.word	0x00000004
        /*0514*/ 	.word	0x0003c460
        /*0518*/ 	.short	0x010a
        /*051a*/ 	.byte	0x3f
	.zero		1


	//   ....[66]....
        /*051c*/ 	.word	0x0000a550
        /*0520*/ 	.word	0x00000008
        /*0524*/ 	.word	0x0003c428
        /*0528*/ 	.short	0x010a
        /*052a*/ 	.byte	0x3f
	.zero		1


	//   ....[67]....
        /*052c*/ 	.word	0x0000a5a0
        /*0530*/ 	.word	0x00000005
        /*0534*/ 	.word	0x0003c4b0
        /*0538*/ 	.short	0x010a
        /*053a*/ 	.byte	0x3f
	.zero		1


	//   ....[68]....
        /*053c*/ 	.word	0x0000a5f0
        /*0540*/ 	.word	0x00000007
        /*0544*/ 	.word	0x0003c428
        /*0548*/ 	.short	0x010a
        /*054a*/ 	.byte	0x3f
	.zero		1


	//   ....[69]....
        /*054c*/ 	.word	0x0000a640
        /*0550*/ 	.word	0x00000006
        /*0554*/ 	.word	0x0003c428
        /*0558*/ 	.short	0x010a
        /*055a*/ 	.byte	0x3f
	.zero		1


	//   ....[70]....
        /*055c*/ 	.word	0x0000a690
        /*0560*/ 	.word	0x00000006
        /*0564*/ 	.word	0x0003c428
        /*0568*/ 	.short	0x010a
        /*056a*/ 	.byte	0x3f
	.zero		1


	//----- nvinfo : EIATTR_NUM_MBARRIERS
	.align		4
.L_38:
        /*056c*/ 	.byte	0x03, 0x38
        /*056e*/ 	.short	0x001f


	//----- nvinfo : EIATTR_EXIT_INSTR_OFFSETS
	.align		4
        /*0570*/ 	.byte	0x04, 0x1c
        /*0572*/ 	.short	(.L_40 - .L_39)


	//   ....[0]....
.L_39:
        /*0574*/ 	.word	0x00000b40


	//   ....[1]....
        /*0578*/ 	.word	0x00000bb0


	//   ....[2]....
        /*057c*/ 	.word	0x00008340


	//   ....[3]....
        /*0580*/ 	.word	0x000083a0


	//   ....[4]....
        /*0584*/ 	.word	0x000083d0


	//   ....[5]....
        /*0588*/ 	.word	0x00008e60


	//   ....[6]....
        /*058c*/ 	.word	0x00008e90


	//   ....[7]....
        /*0590*/ 	.word	0x0000a0b0


	//----- nvinfo : EIATTR_MAX_THREADS
	.align		4
.L_40:
        /*0594*/ 	.byte	0x04, 0x05
        /*0596*/ 	.short	(.L_42 - .L_41)
.L_41:
        /*0598*/ 	.word	0x00000180
        /*059c*/ 	.word	0x00000001
        /*05a0*/ 	.word	0x00000001


	//----- nvinfo : EIATTR_CRS_STACK_SIZE
	.align		4
.L_42:
        /*05a4*/ 	.byte	0x04, 0x1e
        /*05a6*/ 	.short	(.L_44 - .L_43)
.L_43:
        /*05a8*/ 	.word	0x00000000


	//----- nvinfo : EIATTR_CBANK_PARAM_SIZE
	.align		4
.L_44:
        /*05ac*/ 	.byte	0x03, 0x19
        /*05ae*/ 	.short	0x0870


	//----- nvinfo : EIATTR_PARAM_CBANK
	.align		4
        /*05b0*/ 	.byte	0x04, 0x0a
        /*05b2*/ 	.short	(.L_46 - .L_45)
	.align		4
.L_45:
        /*05b4*/ 	.word	index@(.nv.constant0._ZN7cutlass13device_kernelINS_4fmha6kernel28FmhaKernelTmaWarpSpecializedINS1_10collective30FmhaMainloopTmaWarpSpecializedINS_10bfloat16_tEffN4cute5tupleIJNS7_1CILi128EEENS9_ILi64EEENS9_ILi256EEEEEENS8_IJiNS9_ILi1EEENS8_IJiiEEEEEESG_SG_NS4_13DefaultFusionEJNS2_6OptionILNS2_3TagE0ENS9_ILb1EEEEENSI_ILSJ_2ESK_EEEEENS4_15FmhaFwdEpilogueIS6_fNS8_IJSB_SC_SB_EEEEENS2_23PersistentTileSchedulerEJSL_SM_EEEEEvNT_6ParamsE)
        /*05b8*/ 	.short	0x0210
        /*05ba*/ 	.short	0x0870


	//----- nvinfo : EIATTR_SW_WAR
	.align		4
.L_46:
        /*05bc*/ 	.byte	0x04, 0x36
        /*05be*/ 	.short	(.L_48 - .L_47)
.L_47:
        /*05c0*/ 	.word	0x00000008
.L_48:


//--------------------- .nv.callgraph             --------------------------
	.section	.nv.callgraph,"",@"SHT_CUDA_CALLGRAPH"
	.align	4
	.sectionentsize	8
	.align		4
        /*0000*/ 	.word	0x00000000
	.align		4
        /*0004*/ 	.word	0xffffffff
	.align		4
        /*0008*/ 	.word	index@(_ZN7cutlass13device_kernelINS_4fmha6kernel28FmhaKernelTmaWarpSpecializedINS1_10collective30FmhaMainloopTmaWarpSpecializedINS_10bfloat16_tEffN4cute5tupleIJNS7_1CILi128EEENS9_ILi64EEENS9_ILi256EEEEEENS8_IJiNS9_ILi1EEENS8_IJiiEEEEEESG_SG_NS4_13DefaultFusionEJNS2_6OptionILNS2_3TagE0ENS9_ILb1EEEEENSI_ILSJ_2ESK_EEEEENS4_15FmhaFwdEpilogueIS6_fNS8_IJSB_SC_SB_EEEEENS2_23PersistentTileSchedulerEJSL_SM_EEEEEvNT_6ParamsE)
	.align		4
        /*000c*/ 	.word	index@(__assertfail)
	.align		4
        /*0010*/ 	.word	0x00000000
	.align		4
        /*0014*/ 	.word	0xfffffffe
	.align		4
        /*0018*/ 	.word	0x00000000
	.align		4
        /*001c*/ 	.word	0xfffffffd
	.align		4
        /*0020*/ 	.word	0x00000000
	.align		4
        /*0024*/ 	.word	0xfffffffc


//--------------------- .nv.constant4             --------------------------
	.section	.nv.constant4,"a",@progbits
	.align	8
	.align		8
.nv.constant4:
        /*0000*/ 	.dword	__assertfail
	.align		8
        /*0008*/ 	.dword	__unnamed_1
	.align		8
        /*0010*/ 	.dword	__unnamed_2
	.align		8
        /*0018*/ 	.dword	_ZN39_INTERNAL_42ebd6dc_4_k_cu_bb50ccda_31724cuda3std3__45__cpo5beginE
	.align		8
        /*0020*/ 	.dword	_ZN39_INTERNAL_42ebd6dc_4_k_cu_bb50ccda_31724cuda3std3__45__cpo3endE
	.align		8
        /*0028*/ 	.dword	_ZN39_INTERNAL_42ebd6dc_4_k_cu_bb50ccda_31724cuda3std3__45__cpo6cbeginE
	.align		8
        /*0030*/ 	.dword	_ZN39_INTERNAL_42ebd6dc_4_k_cu_bb50ccda_31724cuda3std3__45__cpo4cendE
	.align		8
        /*0038*/ 	.dword	_ZN39_INTERNAL_42ebd6dc_4_k_cu_bb50ccda_31724cuda3std3__441_GLOBAL__N__42ebd6dc_4_k_cu_bb50ccda_31726ignoreE
	.align		8
        /*0040*/ 	.dword	_ZN39_INTERNAL_42ebd6dc_4_k_cu_bb50ccda_31724cuda3std3__419piecewise_constructE
	.align		8
        /*0048*/ 	.dword	_ZN39_INTERNAL_42ebd6dc_4_k_cu_bb50ccda_31724cuda3std3__48in_placeE
	.align		8
        /*0050*/ 	.dword	_ZN39_INTERNAL_42ebd6dc_4_k_cu_bb50ccda_31724cuda3std6ranges3__45__cpo4swapE
	.align		8
        /*0058*/ 	.dword	_ZN39_INTERNAL_42ebd6dc_4_k_cu_bb50ccda_31724cuda3std6ranges3__45__cpo9iter_moveE
	.align		8
        /*0060*/ 	.dword	_ZN39_INTERNAL_42ebd6dc_4_k_cu_bb50ccda_31724cute7productE
	.align		8
        /*0068*/ 	.dword	_ZN39_INTERNAL_42ebd6dc_4_k_cu_bb50ccda_31724cute1_E
	.align		8
        /*0070*/ 	.dword	$str$24
	.align		8
        /*0078*/ 	.dword	$str$25


//--------------------- .text._ZN7cutlass13device_kernelINS_4fmha6kernel28FmhaKernelTmaWarpSpecializedINS1_10collective30FmhaMainloopTmaWarpSpecializedINS_10bfloat16_tEffN4cute5tupleIJNS7_1CILi128EEENS9_ILi64EEENS9_ILi256EEEEEENS8_IJiNS9_ILi1EEENS8_IJiiEEEEEESG_SG_NS4_13DefaultFusionEJNS2_6OptionILNS2_3TagE0ENS9_ILb1EEEEENSI_ILSJ_2ESK_EEEEENS4_15FmhaFwdEpilogueIS6_fNS8_IJSB_SC_SB_EEEEENS2_23PersistentTileSchedulerEJSL_SM_EEEEEvNT_6ParamsE --------------------------
	.section	.text._ZN7cutlass13device_kernelINS_4fmha6kernel28FmhaKernelTmaWarpSpecializedINS1_10collective30FmhaMainloopTmaWarpSpecializedINS_10bfloat16_tEffN4cute5tupleIJNS7_1CILi128EEENS9_ILi64EEENS9_ILi256EEEEEENS8_IJiNS9_ILi1EEENS8_IJiiEEEEEESG_SG_NS4_13DefaultFusionEJNS2_6OptionILNS2_3TagE0ENS9_ILb1EEEEENSI_ILSJ_2ESK_EEEEENS4_15FmhaFwdEpilogueIS6_fNS8_IJSB_SC_SB_EEEEENS2_23PersistentTileSchedulerEJSL_SM_EEEEEvNT_6ParamsE,"ax",@progbits
	.align	128
.text._ZN7cutlass13device_kernelINS_4fmha6kernel28FmhaKernelTmaWarpSpecializedINS1_10collective30FmhaMainloopTmaWarpSpecializedINS_10bfloat16_tEffN4cute5tupleIJNS7_1CILi128EEENS9_ILi64EEENS9_ILi256EEEEEENS8_IJiNS9_ILi1EEENS8_IJiiEEEEEESG_SG_NS4_13DefaultFusionEJNS2_6OptionILNS2_3TagE0ENS9_ILb1EEEEENSI_ILSJ_2ESK_EEEEENS4_15FmhaFwdEpilogueIS6_fNS8_IJSB_SC_SB_EEEEENS2_23PersistentTileSchedulerEJSL_SM_EEEEEvNT_6ParamsE:
        .type           _ZN7cutlass13device_kernelINS_4fmha6kernel28FmhaKernelTmaWarpSpecializedINS1_10collective30FmhaMainloopTmaWarpSpecializedINS_10bfloat16_tEffN4cute5tupleIJNS7_1CILi128EEENS9_ILi64EEENS9_ILi256EEEEEENS8_IJiNS9_ILi1EEENS8_IJiiEEEEEESG_SG_NS4_13DefaultFusionEJNS2_6OptionILNS2_3TagE0ENS9_ILb1EEEEENSI_ILSJ_2ESK_EEEEENS4_15FmhaFwdEpilogueIS6_fNS8_IJSB_SC_SB_EEEEENS2_23PersistentTileSchedulerEJSL_SM_EEEEEvNT_6ParamsE,@function
        .size           _ZN7cutlass13device_kernelINS_4fmha6kernel28FmhaKernelTmaWarpSpecializedINS1_10collective30FmhaMainloopTmaWarpSpecializedINS_10bfloat16_tEffN4cute5tupleIJNS7_1CILi128EEENS9_ILi64EEENS9_ILi256EEEEEENS8_IJiNS9_ILi1EEENS8_IJiiEEEEEESG_SG_NS4_13DefaultFusionEJNS2_6OptionILNS2_3TagE0ENS9_ILb1EEEEENSI_ILSJ_2ESK_EEEEENS4_15FmhaFwdEpilogueIS6_fNS8_IJSB_SC_SB_EEEEENS2_23PersistentTileSchedulerEJSL_SM_EEEEEvNT_6ParamsE,(.L_x_144 - _ZN7cutlass13device_kernelINS_4fmha6kernel28FmhaKernelTmaWarpSpecializedINS1_10collective30FmhaMainloopTmaWarpSpecializedINS_10bfloat16_tEffN4cute5tupleIJNS7_1CILi128EEENS9_ILi64EEENS9_ILi256EEEEEENS8_IJiNS9_ILi1EEENS8_IJiiEEEEEESG_SG_NS4_13DefaultFusionEJNS2_6OptionILNS2_3TagE0ENS9_ILb1EEEEENSI_ILSJ_2ESK_EEEEENS4_15FmhaFwdEpilogueIS6_fNS8_IJSB_SC_SB_EEEEENS2_23PersistentTileSchedulerEJSL_SM_EEEEEvNT_6ParamsE)
        .other          _ZN7cutlass13device_kernelINS_4fmha6kernel28FmhaKernelTmaWarpSpecializedINS1_10collective30FmhaMainloopTmaWarpSpecializedINS_10bfloat16_tEffN4cute5tupleIJNS7_1CILi128EEENS9_ILi64EEENS9_ILi256EEEEEENS8_IJiNS9_ILi1EEENS8_IJiiEEEEEESG_SG_NS4_13DefaultFusionEJNS2_6OptionILNS2_3TagE0ENS9_ILb1EEEEENSI_ILSJ_2ESK_EEEEENS4_15FmhaFwdEpilogueIS6_fNS8_IJSB_SC_SB_EEEEENS2_23PersistentTileSchedulerEJSL_SM_EEEEEvNT_6ParamsE,@"STO_CUDA_ENTRY STV_DEFAULT"
_ZN7cutlass13device_kernelINS_4fmha6kernel28FmhaKernelTmaWarpSpecializedINS1_10collective30FmhaMainloopTmaWarpSpecializedINS_10bfloat16_tEffN4cute5tupleIJNS7_1CILi128EEENS9_ILi64EEENS9_ILi256EEEEEENS8_IJiNS9_ILi1EEENS8_IJiiEEEEEESG_SG_NS4_13DefaultFusionEJNS2_6OptionILNS2_3TagE0ENS9_ILb1EEEEENSI_ILSJ_2ESK_EEEEENS4_15FmhaFwdEpilogueIS6_fNS8_IJSB_SC_SB_EEEEENS2_23PersistentTileSchedulerEJSL_SM_EEEEEvNT_6ParamsE:
[----:B------:R-:W1:Y:S01]  /*0000*/  LDC R1, c[0x0][0x28] ;  /* 0x00000a00ff017b82 */ /* 0x000e620000000800 */
[----:B------:R-:W2:Y:S07]  /*0010*/  S2R R2, SR_TID.X ;  /* 0x0000000000027919 */ /* 0x000eae0000002100 */
[----:B------:R-:W3:Y:S01]  /*0020*/  S2UR UR6, SR_CTAID.X ;  /* 0x00000000000679c3 */ /* 0x000ee20000002500 */
[----:B------:R-:W-:Y:S01]  /*0030*/  ELECT P1, URZ, PT ;  /* 0x00000000003f782f */ /* 0x000fe20003820000 */
[----:B------:R-:W-:Y:S01]  /*0040*/  BSSY B0, `(.L_x_0) ;  /* 0x0000018000007945 */ /* 0x000fe20003800000 */
[----:B---3--:R-:W-:-:S02]  /*0050*/  MOV R17, UR6 ;  /* 0x0000000600117c02 */ /* 0x008fc40008000f00 */
[----:B--2---:R-:W-:-:S05]  /*0060*/  SHF.R.U32.HI R0, RZ, 0x5, R2 ;  /* 0x00000005ff007819 */ /* 0x004fca0000011602 */
[----:B------:R-:W2:Y:S02]  /*0070*/  SHFL.IDX PT, R3, R0, RZ, 0x1f ;  /* 0x00001fff00037589 */ /* 0x000ea400000e0000 */
[----:B--2---:R-:W-:Y:S02]  /*0080*/  R2UR UR4, R3 ;  /* 0x00000000030472ca */ /* 0x004fe400000e0000 */
[----:B------:R-:W-:-:S06]  /*0090*/  SHF.R.U32.HI R3, RZ, 0x7, R2 ;  /* 0x00000007ff037819 */ /* 0x000fcc0000011602 */
[----:B------:R-:W2:Y:S05]  /*00a0*/  SHFL.IDX PT, R3, R3, RZ, 0x1f ;  /* 0x00001fff03037589 */ /* 0x000eaa00000e0000 */
[----:B------:R-:W-:Y:S02]  /*00b0*/  USHF.R.S32.HI UR5, URZ, 0x1f, UR4 ;  /* 0x0000001f3f057899 */ /* 0x000fe40008011404 */
[----:B------:R-:W-:Y:S02]  /*00c0*/  ISETP.EQ.AND P2, PT, RZ, UR4, P1 ;  /* 0x00000004ff007c0c */ /* 0x000fe40008f42270 */
[----:B------:R-:W-:-:S04]  /*00d0*/  ULEA.HI UR5, UR5, UR4, URZ, 0x2 ;  /* 0x0000000405057291 */ /* 0x000fc8000f8f103f */
[----:B------:R-:W-:-:S04]  /*00e0*/  ULOP3.LUT UR5, UR5, 0xfffffffc, URZ, 0xc0, !UPT ;  /* 0xfffffffc05057892 */ /* 0x000fc8000f8ec03f */
[----:B------:R-:W-:-:S03]  /*00f0*/  UIADD3 UR5, UR4, -UR5, URZ ;  /* 0x8000000504057290 */ /* 0x000fc6000fffe03f */
[----:B-1----:R-:W-:Y:S09]  /*0100*/  @!P2 BRA `(.L_x_1) ;  /* 0x00000000002ca947 */ /* 0x002ff20003800000 */
[----:B------:R-:W-:Y:S02]  /*0110*/  ULDC.64 UR6, c[0x0][0x198] ;  /* 0x0000660000067ab9 */ /* 0x000fe40000000a00 */
[----:B------:R-:W-:Y:S02]  /*0120*/  UIADD3 UR8, UP0, UR6, 0xf0, URZ ;  /* 0x000000f006087890 */ /* 0x000fe4000ff1e03f */
[----:B------:R-:W-:Y:S02]  /*0130*/  UIADD3 UR10, UP1, UR6, 0x1f0, URZ ;  /* 0x000001f0060a7890 */ /* 0x000fe4000ff3e03f */
[----:B------:R-:W-:Y:S02]  /*0140*/  UIADD3 UR6, UP2, UR6, 0x2f0, URZ ;  /* 0x000002f006067890 */ /* 0x000fe4000ff5e03f */
[----:B------:R-:W-:Y:S02]  /*0150*/  UIADD3.X UR9, URZ, UR7, URZ, UP0, !UPT ;  /* 0x000000073f097290 */ /* 0x000fe400087fe43f */
[----:B------:R-:W-:-:S02]  /*0160*/  UIADD3.X UR11, URZ, UR7, URZ, UP1, !UPT ;  /* 0x000000073f0b7290 */ /* 0x000fc40008ffe43f */
[----:B------:R-:W-:-:S05]  /*0170*/  UIADD3.X UR7, URZ, UR7, URZ, UP2, !UPT ;  /* 0x000000073f077290 */ /* 0x000fca00097fe43f */
[----:B------:R1:W-:Y:S02]  /*0180*/  UTMACCTL.PF [UR8] ;  /* 0x00000000080079b9 */ /* 0x0003e40008040000 */
[----:B------:R1:W-:Y:S02]  /*0190*/  UTMACCTL.PF [UR10] ;  /* 0x000000000a0079b9 */ /* 0x0003e40008040000 */
[----:B------:R1:W-:Y:S02]  /*01a0*/  UTMACCTL.PF [UR6] ;  /* 0x00000000060079b9 */ /* 0x0003e40008040000 */
[----:B-1----:R-:W-:Y:S01]  /*01b0*/  NOP ;  /* 0x0000000000007918 */ /* 0x002fe20000000000 */
.L_x_1:
[----:B------:R-:W-:Y:S05]  /*01c0*/  BSYNC B0 ;  /* 0x0000000000007941 */ /* 0x000fea0003800000 */
.L_x_0:
[----:B------:R-:W1:Y:S01]  /*01d0*/  SHFL.IDX PT, R4, R0, RZ, 0x1f ;  /* 0x00001fff00047589 */ /* 0x000e6200000e0000 */
[----:B--2---:R-:W-:Y:S01]  /*01e0*/  R2UR UR60, R3 ;  /* 0x00000000033c72ca */ /* 0x004fe200000e0000 */
[----:B------:R-:W-:Y:S02]  /*01f0*/  UISETP.NE.AND UP0, UPT, UR5, 0x1, UPT ;  /* 0x000000010500788c */ /* 0x000fe4000bf05270 */
[----:B------:R-:W-:-:S10]  /*0200*/  UISETP.NE.AND UP1, UPT, UR5, 0x2, UPT ;  /* 0x000000020500788c */ /* 0x000fd4000bf25270 */
[----:B------:R-:W-:Y:S02]  /*0210*/  UIADD3 UR10, UR60, -0x1, URZ ;  /* 0xffffffff3c0a7890 */ /* 0x000fe4000fffe03f */
[----:B------:R-:W-:Y:S02]  /*0220*/  UISETP.EQ.AND UP2, UPT, UR60, URZ, !UP0 ;  /* 0x0000003f3c00728c */ /* 0x000fe4000c742270 */
[----:B------:R-:W-:Y:S02]  /*0230*/  UISETP.EQ.AND UP3, UPT, UR60, URZ, !UP1 ;  /* 0x0000003f3c00728c */ /* 0x000fe4000cf62270 */
[----:B------:R-:W-:Y:S02]  /*0240*/  UISETP.GE.U32.AND UP4, UPT, UR10, 0x4, UPT ;  /* 0x000000040a00788c */ /* 0x000fe4000bf86070 */
[----:B------:R-:W-:Y:S01]  /*0250*/  USEL UR4, URZ, 0x1, !UP2 ;  /* 0x000000013f047887 */ /* 0x000fe2000d000000 */
[----:B-1----:R-:W-:Y:S01]  /*0260*/  ISETP.NE.AND P0, PT, R4, RZ, PT ;  /* 0x000000ff0400720c */ /* 0x002fe20003f05270 */
[----:B------:R-:W-:Y:S01]  /*0270*/  USEL UR6, URZ, 0x1, !UP3 ;  /* 0x000000013f067887 */ /* 0x000fe2000d800000 */
[----:B------:R-:W-:Y:S01]  /*0280*/  MOV R4, UR5 ;  /* 0x0000000500047c02 */ /* 0x000fe20008000f00 */
[----:B------:R-:W-:-:S02]  /*0290*/  USEL UR7, UR4, 0x2, UP4 ;  /* 0x0000000204077887 */ /* 0x000fc4000a000000 */
[----:B------:R-:W-:-:S04]  /*02a0*/  USEL UR4, UR6, 0x2, UP4 ;  /* 0x0000000206047887 */ /* 0x000fc8000a000000 */
[----:B------:R-:W-:Y:S02]  /*02b0*/  MOV R18, UR7 ;  /* 0x0000000700127c02 */ /* 0x000fe40008000f00 */
[----:B------:R-:W-:Y:S02]  /*02c0*/  MOV R16, UR4 ;  /* 0x0000000400107c02 */ /* 0x000fe40008000f00 */
[----:B------:R-:W-:Y:S05]  /*02d0*/  @P0 BRA `(.L_x_2) ;  /* 0x0000000000480947 */ /* 0x000fea0003800000 */
[----:B------:R-:W1:Y:S01]  /*02e0*/  S2UR UR8, SR_CgaCtaId ;  /* 0x00000000000879c3 */ /* 0x000e620000008800 */
[----:B------:R-:W-:Y:S01]  /*02f0*/  UMOV UR4, 0x400 ;  /* 0x0000040000047882 */ /* 0x000fe20000000000 */
[----:B------:R-:W-:Y:S01]  /*0300*/  UMOV UR5, 0x1 ;  /* 0x0000000100057882 */ /* 0x000fe20000000000 */
[----:B------:R-:W-:Y:S01]  /*0310*/  UMOV UR6, 0x80 ;  /* 0x0000008000067882 */ /* 0x000fe20000000000 */
[----:B------:R-:W-:Y:S01]  /*0320*/  ELECT P0, URZ, PT ;  /* 0x00000000003f782f */ /* 0x000fe20003800000 */
[----:B------:R-:W-:-:S04]  /*0330*/  UIADD3 UR6, -UR6, 0x100000, URZ ;  /* 0x0010000006067890 */ /* 0x000fc8000fffe13f */
[----:B------:R-:W-:Y:S02]  /*0340*/  USHF.L.U32 UR7, UR6, 0xb, URZ ;  /* 0x0000000b06077899 */ /* 0x000fe4000800063f */
[----:B------:R-:W-:Y:S02]  /*0350*/  USHF.L.U32 UR6, UR6, 0x1, URZ ;  /* 0x0000000106067899 */ /* 0x000fe4000800063f */
[----:B-1----:R-:W-:Y:S02]  /*0360*/  ULEA UR8, UR8, UR4, 0x18 ;  /* 0x0000000408087291 */ /* 0x002fe4000f8ec03f */
[----:B------:R-:W-:-:S04]  /*0370*/  UIADD3 UR4, -UR5, 0x100000, URZ ;  /* 0x0010000005047890 */ /* 0x000fc8000fffe13f */
[----:B------:R-:W-:Y:S02]  /*0380*/  USHF.L.U32 UR5, UR4, 0xb, URZ ;  /* 0x0000000b04057899 */ /* 0x000fe4000800063f */
[----:B------:R-:W-:Y:S01]  /*0390*/  USHF.L.U32 UR4, UR4, 0x1, URZ ;  /* 0x0000000104047899 */ /* 0x000fe2000800063f */
[----:B------:R-:W1:Y:S11]  /*03a0*/  FENCE.VIEW.ASYNC.S ;  /* 0x00000000000073c6 */ /* 0x000e760000000000 */
[----:B-1----:R1:W2:Y:S01]  /*03b0*/  SYNCS.EXCH.64 URZ, [UR8+0x3c450], UR4 ;  /* 0x03c45004083f75b2 */ /* 0x0022a20008000100 */
[----:B------:R1:W3:Y:S01]  /*03c0*/  SYNCS.EXCH.64 URZ, [UR8+0x3c460], UR6 ;  /* 0x03c46006083f75b2 */ /* 0x0002e20008000100 */
[----:B------:R1:W4:Y:S01]  /*03d0*/  SYNCS.EXCH.64 URZ, [UR8+0x3c458], UR4 ;  /* 0x03c45804083f75b2 */ /* 0x0003220008000100 */
[----:B------:R1:W1:Y:S01]  /*03e0*/  SYNCS.EXCH.64 URZ, [UR8+0x3c468], UR6 ;  /* 0x03c46806083f75b2 */ /* 0x0002620008000100 */
[----:B------:R-:W-:Y:S01]  /*03f0*/  NOP ;  /* 0x0000000000007918 */ /* 0x000fe20000000000 */
.L_x_2:
[----:B------:R-:W5:Y:S01]  /*0400*/  SHFL.IDX PT, R3, R0, RZ, 0x1f ;  /* 0x00001fff00037589 */ /* 0x000f6200000e0000 */
[----:B------:R-:W-:Y:S01]  /*0410*/  NOP ;  /* 0x0000000000007918 */ /* 0x000fe20000000000 */
[----:B-----5:R-:W-:-:S13]  /*0420*/  ISETP.NE.AND P0, PT, R3, RZ, PT ;  /* 0x000000ff0300720c */ /* 0x020fda0003f05270 */
[----:B------:R-:W-:Y:S05]  /*0430*/  @P0 BRA `(.L_x_3) ;  /* 0x0000000000600947 */ /* 0x000fea0003800000 */
[----:B-1----:R-:W1:Y:S01]  /*0440*/  S2UR UR5, SR_CgaCtaId ;  /* 0x00000000000579c3 */ /* 0x002e620000008800 */
[----:B------:R-:W-:Y:S01]  /*0450*/  UMOV UR4, 0x400 ;  /* 0x0000040000047882 */ /* 0x000fe20000000000 */
[----:B------:R-:W-:Y:S01]  /*0460*/  UMOV UR6, 0x1 ;  /* 0x0000000100067882 */ /* 0x000fe20000000000 */
[----:B------:R-:W-:Y:S01]  /*0470*/  UMOV UR9, 0x100 ;  /* 0x0000010000097882 */ /* 0x000fe20000000000 */
[----:B------:R-:W-:-:S04]  /*0480*/  UIADD3 UR6, -UR6, 0x100000, URZ ;  /* 0x0010000006067890 */ /* 0x000fc8000fffe13f */
[----:B------:R-:W-:Y:S02]  /*0490*/  USHF.L.U32 UR7, UR6, 0xb, URZ ;  /* 0x0000000b06077899 */ /* 0x000fe4000800063f */
[----:B------:R-:W-:Y:S01]  /*04a0*/  USHF.L.U32 UR6, UR6, 0x1, URZ ;  /* 0x0000000106067899 */ /* 0x000fe2000800063f */
[----:B------:R-:W-:Y:S01]  /*04b0*/  ELECT P0, URZ, PT ;  /* 0x00000000003f782f */ /* 0x000fe20003800000 */
[----:B-1----:R-:W-:Y:S02]  /*04c0*/  ULEA UR8, UR5, UR4, 0x18 ;  /* 0x0000000405087291 */ /* 0x002fe4000f8ec03f */
[----:B------:R-:W-:-:S04]  /*04d0*/  UIADD3 UR4, -UR9, 0x100000, URZ ;  /* 0x0010000009047890 */ /* 0x000fc8000fffe13f */
[----:B------:R-:W-:Y:S02]  /*04e0*/  USHF.L.U32 UR5, UR4, 0xb, URZ ;  /* 0x0000000b04057899 */ /* 0x000fe4000800063f */
[----:B------:R-:W-:Y:S01]  /*04f0*/  USHF.L.U32 UR4, UR4, 0x1, URZ ;  /* 0x0000000104047899 */ /* 0x000fe2000800063f */
[----:B------:R-:W1:Y:S03]  /*0500*/  FENCE.VIEW.ASYNC.S ;  /* 0x00000000000073c6 */ /* 0x000e660000000000 */
[----:B-1----:R1:W1:Y:S08]  /*0510*/  SYNCS.EXCH.64 URZ, [UR8+0x3c400], UR6 ;  /* 0x03c40006083f75b2 */ /* 0x0022700008000100 */
[----:B------:R1:W1:Y:S01]  /*0520*/  SYNCS.EXCH.64 URZ, [UR8+0x3c428], UR4 ;  /* 0x03c42804083f75b2 */ /* 0x0002620008000100 */
        /* <DEDUP_REMOVED lines=8> */
[----:B------:R-:W-:Y:S01]  /*05b0*/  NOP ;  /* 0x0000000000007918 */ /* 0x000fe20000000000 */
.L_x_3:
        /* <DEDUP_REMOVED lines=21> */
[----:B------:R-:W-:Y:S01]  /*0710*/  NOP ;  /* 0x0000000000007918 */ /* 0x000fe20000000000 */
.L_x_4:
[----:B------:R-:W5:Y:S01]  /*0720*/  SHFL.IDX PT, R3, R0, RZ, 0x1f ;  /* 0x00001fff00037589 */ /* 0x000f6200000e0000 */
[----:B------:R-:W-:Y:S01]  /*0730*/  ELECT P0, URZ, PT ;  /* 0x00000000003f782f */ /* 0x000fe20003800000 */
[----:B------:R-:W-:Y:S01]  /*0740*/  NOP ;  /* 0x0000000000007918 */ /* 0x000fe20000000000 */
[----:B-1----:R-:W-:Y:S02]  /*0750*/  UMOV UR4, 0x80 ;  /* 0x0000008000047882 */ /* 0x002fe40000000000 */
[C---:B-----5:R-:W-:Y:S02]  /*0760*/  ISETP.NE.OR P0, PT, R3.reuse, RZ, !P0 ;  /* 0x000000ff0300720c */ /* 0x060fe40004705670 */
[----:B------:R-:W-:-:S11]  /*0770*/  ISETP.NE.AND P3, PT, R3, RZ, PT ;  /* 0x000000ff0300720c */ /* 0x000fd60003f65270 */
[----:B------:R-:W-:Y:S01]  /*0780*/  VOTEU.ALL UP2, P0 ;  /* 0x00000000003f7886 */ /* 0x000fe20000040000 */
[----:B------:R-:W-:Y:S01]  /*0790*/  VOTEU.ALL UP3, P0 ;  /* 0x00000000003f7886 */ /* 0x000fe20000060000 */
[----:B------:R-:W-:Y:S01]  /*07a0*/  VOTEU.ALL UP4, P0 ;  /* 0x00000000003f7886 */ /* 0x000fe20000080000 */
[----:B------:R-:W-:Y:S02]  /*07b0*/  VOTEU.ALL UP5, P0 ;  /* 0x00000000003f7886 */ /* 0x000fe400000a0000 */
[----:B------:R-:W1:Y:S01]  /*07c0*/  @!UP2 S2UR UR7, SR_CgaCtaId ;  /* 0x000000000007a9c3 */ /* 0x000e620000008800 */
[----:B------:R-:W-:Y:S01]  /*07d0*/  @!UP2 UMOV UR6, 0x400 ;  /* 0x000004000006a882 */ /* 0x000fe20000000000 */
[----:B------:R-:W-:-:S04]  /*07e0*/  @!UP2 UIADD3 UR4, -UR4, 0x100000, URZ ;  /* 0x001000000404a890 */ /* 0x000fc8000fffe13f */
[----:B------:R-:W-:Y:S02]  /*07f0*/  @!UP2 USHF.L.U32 UR5, UR4, 0xb, URZ ;  /* 0x0000000b0405a899 */ /* 0x000fe4000800063f */
[----:B------:R-:W-:Y:S02]  /*0800*/  @!UP2 USHF.L.U32 UR4, UR4, 0x1, URZ ;  /* 0x000000010404a899 */ /* 0x000fe4000800063f */
[----:B-1----:R-:W-:Y:S01]  /*0810*/  @!UP2 ULEA UR6, UR7, UR6, 0x18 ;  /* 0x000000060706a291 */ /* 0x002fe2000f8ec03f */
[----:B------:R-:W-:Y:S01]  /*0820*/  VOTEU.ALL UP2, P0 ;  /* 0x00000000003f7886 */ /* 0x000fe20000040000 */
[----:B------:R-:W1:Y:S10]  /*0830*/  FENCE.VIEW.ASYNC.S ;  /* 0x00000000000073c6 */ /* 0x000e740000000000 */
[----:B-1----:R1:W1:Y:S01]  /*0840*/  @!UP2 SYNCS.EXCH.64 URZ, [UR6+0x3c490], UR4 ;  /* 0x03c49004063fa5b2 */ /* 0x0022620008000100 */
[----:B------:R1:W1:Y:S01]  /*0850*/  @!UP3 SYNCS.EXCH.64 URZ, [UR6+0x3c498], UR4 ;  /* 0x03c49804063fb5b2 */ /* 0x0002620008000100 */
[----:B------:R1:W1:Y:S01]  /*0860*/  @!UP4 SYNCS.EXCH.64 URZ, [UR6+0x3c4a0], UR4 ;  /* 0x03c4a004063fc5b2 */ /* 0x0002620008000100 */
[----:B------:R1:W1:Y:S01]  /*0870*/  @!UP5 SYNCS.EXCH.64 URZ, [UR6+0x3c4a8], UR4 ;  /* 0x03c4a804063fd5b2 */ /* 0x0002620008000100 */
[----:B------:R-:W-:Y:S01]  /*0880*/  NOP ;  /* 0x0000000000007918 */ /* 0x000fe20000000000 */
[----:B------:R-:W-:Y:S05]  /*0890*/  @P3 BRA `(.L_x_5) ;  /* 0x0000000000583947 */ /* 0x000fea0003800000 */
[----:B-1----:R-:W1:Y:S01]  /*08a0*/  S2UR UR5, SR_CgaCtaId ;  /* 0x00000000000579c3 */ /* 0x002e620000008800 */
[----:B------:R-:W-:Y:S01]  /*08b0*/  UMOV UR4, 0x400 ;  /* 0x0000040000047882 */ /* 0x000fe20000000000 */
[----:B------:R-:W-:Y:S01]  /*08c0*/  UMOV UR6, 0x20 ;  /* 0x0000002000067882 */ /* 0x000fe20000000000 */
[----:B------:R-:W-:Y:S01]  /*08d0*/  UMOV UR7, 0x80 ;  /* 0x0000008000077882 */ /* 0x000fe20000000000 */
[----:B------:R-:W-:Y:S01]  /*08e0*/  ELECT P0, URZ, PT ;  /* 0x00000000003f782f */ /* 0x000fe20003800000 */
[----:B-1----:R-:W-:Y:S02]  /*08f0*/  ULEA UR8, UR5, UR4, 0x18 ;  /* 0x0000000405087291 */ /* 0x002fe4000f8ec03f */
[----:B------:R-:W-:-:S04]  /*0900*/  UIADD3 UR4, -UR6, 0x100000, URZ ;  /* 0x0010000006047890 */ /* 0x000fc8000fffe13f */
[----:B------:R-:W-:Y:S02]  /*0910*/  USHF.L.U32 UR5, UR4, 0xb, URZ ;  /* 0x0000000b04057899 */ /* 0x000fe4000800063f */
[----:B------:R-:W-:Y:S02]  /*0920*/  USHF.L.U32 UR4, UR4, 0x1, URZ ;  /* 0x0000000104047899 */ /* 0x000fe4000800063f */
        /* <DEDUP_REMOVED lines=13> */
.L_x_5:
[----:B------:R-:W-:Y:S01]  /*0a00*/  VOTEU.ANY UP2, P2 ;  /* 0x00000000003f7886 */ /* 0x000fe20001040100 */
[----:B-1----:R-:W-:Y:S01]  /*0a10*/  UMOV UR4, 0x40 ;  /* 0x0000004000047882 */ /* 0x002fe20000000000 */
[----:B------:R-:W-:Y:S01]  /*0a20*/  ISETP.NE.AND P3, PT, RZ, UR60, PT ;  /* 0x0000003cff007c0c */ /* 0x000fe2000bf65270 */
[----:B------:R-:W-:Y:S01]  /*0a30*/  NOP ;  /* 0x0000000000007918 */ /* 0x000fe20000000000 */
[----:B------:R-:W-:Y:S01]  /*0a40*/  ISETP.EQ.AND P0, PT, R4, 0x2, P1 ;  /* 0x000000020400780c */ /* 0x000fe20000f02270 */
[----:B------:R-:W1:Y:S01]  /*0a50*/  @UP2 S2UR UR7, SR_CgaCtaId ;  /* 0x00000000000729c3 */ /* 0x000e620000008800 */
[----:B------:R-:W-:Y:S01]  /*0a60*/  @UP2 UMOV UR6, 0x400 ;  /* 0x0000040000062882 */ /* 0x000fe20000000000 */
[----:B------:R-:W-:-:S04]  /*0a70*/  @UP2 UIADD3 UR4, -UR4, 0x100000, URZ ;  /* 0x0010000004042890 */ /* 0x000fc8000fffe13f */
[----:B------:R-:W-:Y:S02]  /*0a80*/  @UP2 USHF.L.U32 UR5, UR4, 0xb, URZ ;  /* 0x0000000b04052899 */ /* 0x000fe4000800063f */
[----:B------:R-:W-:Y:S02]  /*0a90*/  @UP2 USHF.L.U32 UR4, UR4, 0x1, URZ ;  /* 0x0000000104042899 */ /* 0x000fe4000800063f */
[----:B-1----:R-:W-:Y:S01]  /*0aa0*/  @UP2 ULEA UR6, UR7, UR6, 0x18 ;  /* 0x0000000607062291 */ /* 0x002fe2000f8ec03f */
[----:B------:R-:W-:Y:S01]  /*0ab0*/  VOTEU.ANY UP2, P2 ;  /* 0x00000000003f7886 */ /* 0x000fe20001040100 */
[----:B------:R-:W-:Y:S01]  /*0ac0*/  ISETP.EQ.AND P2, PT, R4, 0x1, P1 ;  /* 0x000000010400780c */ /* 0x000fe20000f42270 */
[----:B------:R-:W1:Y:S09]  /*0ad0*/  FENCE.VIEW.ASYNC.S ;  /* 0x00000000000073c6 */ /* 0x000e720000000000 */
[----:B-1----:R1:W2:Y:S01]  /*0ae0*/  @UP2 SYNCS.EXCH.64 URZ, [UR6+0x3c4b0], UR4 ;  /* 0x03c4b004063f25b2 */ /* 0x0022a20008000100 */
[----:B------:R-:W-:Y:S01]  /*0af0*/  NOP ;  /* 0x0000000000007918 */ /* 0x000fe20000000000 */
[----:B--234-:R-:W-:Y:S06]  /*0b00*/  BAR.SYNC.DEFER_BLOCKING 0x0 ;  /* 0x0000000000007b1d */ /* 0x01cfec0000010000 */
[----:B------:R-:W-:Y:S05]  /*0b10*/  @!P3 BRA `(.L_x_6) ;  /* 0x00000078000cb947 */ /* 0x000fea0003800000 */
[----:B------:R-:W-:-:S06]  /*0b20*/  UISETP.GT.U32.AND UP0, UPT, UR10, 0x3, UPT ;  /* 0x000000030a00788c */ /* 0x000fcc000bf04070 */
[----:B------:R-:W-:-:S13]  /*0b30*/  PLOP3.LUT P0, PT, PT, PT, UP0, 0x80, 0x0 ;  /* 0x000000000000781c */ /* 0x000fda0003f0f008 */
[----:B-1----:R-:W-:Y:S05]  /*0b40*/  @P0 EXIT ;  /* 0x000000000000094d */ /* 0x002fea0003800000 */
.L_x_7:
[----:B------:R-:W-:-:S08]  /*0b50*/  NOP ;  /* 0x0000000000007918 */ /* 0x000fd00000000000 */
[----:B------:R-:W1:Y:S02]  /*0b60*/  USETMAXREG.TRY_ALLOC.CTAPOOL UP0, 0xf0 ;  /* 0x000000f0000079c8 */ /* 0x000e640008000600 */
[----:B-1----:R-:W-:-:S13]  /*0b70*/  PLOP3.LUT P0, PT, PT, PT, UP0, 0x80, 0x0 ;  /* 0x000000000000781c */ /* 0x002fda0003f0f008 */
[----:B------:R-:W-:Y:S05]  /*0b80*/  @!P0 BRA `(.L_x_7) ;  /* 0xfffffffc00f08947 */ /* 0x000fea000383ffff */
[----:B------:R-:W-:Y:S02]  /*0b90*/  ULDC UR4, c[0x0][0xa00] ;  /* 0x0002800000047ab9 */ /* 0x000fe40000000800 */
[----:B------:R-:W-:-:S13]  /*0ba0*/  ISETP.GE.AND P0, PT, R17, UR4, PT ;  /* 0x0000000411007c0c */ /* 0x000fda000bf06270 */
[----:B------:R-:W-:Y:S05]  /*0bb0*/  @P0 EXIT ;  /* 0x000000000000094d */ /* 0x000fea0003800000 */
[----:B------:R-:W-:Y:S01]  /*0bc0*/  UISETP.NE.AND UP0, UPT, UR60, 0x1, UPT ;  /* 0x000000013c00788c */ /* 0x000fe2000bf05270 */
[----:B------:R-:W-:Y:S01]  /*0bd0*/  MOV R19, RZ ;  /* 0x000000ff00137202 */ /* 0x000fe20000000f00 */
[----:B------:R-:W-:Y:S01]  /*0be0*/  UMOV UR39, URZ ;  /* 0x0000003f00277c82 */ /* 0x000fe20008000000 */
[----:B------:R-:W-:Y:S01]  /*0bf0*/  UMOV UR61, URZ ;  /* 0x0000003f003d7c82 */ /* 0x000fe20008000000 */
[----:B------:R-:W-:Y:S01]  /*0c00*/  USEL UR4, URZ, 0x1, UP0 ;  /* 0x000000013f047887 */ /* 0x000fe20008000000 */
[----:B------:R-:W-:-:S05]  /*0c10*/  UMOV UR36, URZ ;  /* 0x0000003f00247c82 */ /* 0x000fca0008000000 */
[----:B------:R-:W-:-:S07]  /*0c20*/  MOV R23, UR4 ;  /* 0x0000000400177c02 */ /* 0x000fce0008000f00 */
.L_x_75:
[----:B------:R-:W-:Y:S01]  /*0c30*/  ULDC UR8, c[0x0][0xa04] ;  /* 0x0002810000087ab9 */ /* 0x000fe20000000800 */
[----:B------:R-:W-:Y:S01]  /*0c40*/  R2UR UR46, R17 ;  /* 0x00000000112e72ca */ /* 0x000fe200000e0000 */
[----:B------:R-:W-:Y:S01]  /*0c50*/  UISETP.NE.AND UP0, UPT, UR8, 0x1, UPT ;  /* 0x000000010800788c */ /* 0x000fe2000bf05270 */
[----:B------:R-:W-:Y:S01]  /*0c60*/  ULDC UR4, c[0x0][0xa10] ;  /* 0x0002840000047ab9 */ /* 0x000fe20000000800 */
[----:B------:R-:W-:Y:S01]  /*0c70*/  ULDC UR44, c[0x0][0xa1c] ;  /* 0x00028700002c7ab9 */ /* 0x000fe20000000800 */
[----:B------:R-:W-:Y:S02]  /*0c80*/  UISETP.NE.AND UP1, UPT, UR4, 0x1, UPT ;  /* 0x000000010400788c */ /* 0x000fe4000bf25270 */
[----:B------:R-:W-:-:S06]  /*0c90*/  UISETP.NE.AND UP2, UPT, UR60, 0x1, UPT ;  /* 0x000000013c00788c */ /* 0x000fcc000bf45270 */
[----:B------:R-:W-:Y:S01]  /*0ca0*/  @UP0 ULDC.64 UR6, c[0x0][0xa08] ;  /* 0x0002820000060ab9 */ /* 0x000fe20000000a00 */
[----:B------:R-:W-:Y:S01]  /*0cb0*/  PLOP3.LUT P0, PT, PT, PT, UP2, 0x80, 0x0 ;  /* 0x000000000000781c */ /* 0x000fe20003f0f028 */
[----:B------:R-:W-:-:S03]  /*0cc0*/  UIMAD.WIDE.U32 UR4, UR46, UR6, URZ ;  /* 0x000000062e0472a5 */ /* 0x000fc6000f8e003f */
[----:B------:R-:W-:Y:S01]  /*0cd0*/  @UP1 ULDC UR6, c[0x0][0xa18] ;  /* 0x0002860000061ab9 */ /* 0x000fe20000000800 */
[----:B------:R-:W-:Y:S02]  /*0ce0*/  @UP0 USHF.R.U32.HI UR46, URZ, UR7, UR5 ;  /* 0x000000073f2e0299 */ /* 0x000fe40008011605 */
[----:B------:R-:W-:Y:S01]  /*0cf0*/  UISETP.NE.AND UP0, UPT, UR44, 0x1, UPT ;  /* 0x000000012c00788c */ /* 0x000fe2000bf05270 */
[----:B------:R-:W-:Y:S02]  /*0d00*/  @UP1 ULDC UR4, c[0x0][0xa14] ;  /* 0x0002850000041ab9 */ /* 0x000fe40000000800 */
[----:B------:R-:W-:Y:S02]  /*0d10*/  UIMAD.WIDE.U32 UR4, UR46, UR4, URZ ;  /* 0x000000042e0472a5 */ /* 0x000fe4000f8e003f */
[----:B--2---:R-:W-:Y:S01]  /*0d20*/  IADD3 R0, RZ, -UR46, RZ ;  /* 0x8000002eff007c10 */ /* 0x004fe2000fffe0ff */
[----:B------:R-:W-:Y:S01]  /*0d30*/  UMOV UR45, UR46 ;  /* 0x0000002e002d7c82 */ /* 0x000fe20008000000 */
[----:B------:R-:W-:-:S03]  /*0d40*/  @UP1 USHF.R.U32.HI UR45, URZ, UR6, UR5 ;  /* 0x000000063f2d1299 */ /* 0x000fc60008011605 */
[----:B------:R-:W-:Y:S01]  /*0d50*/  IMAD R0, R0, UR8, R17 ;  /* 0x0000000800007c24 */ /* 0x000fe2000f8e0211 */
[----:B------:R-:W-:Y:S02]  /*0d60*/  @UP0 ULDC.64 UR6, c[0x0][0xa20] ;  /* 0x0002880000060ab9 */ /* 0x000fe40000000a00 */
[----:B------:R-:W-:Y:S02]  /*0d70*/  UIMAD.WIDE.U32 UR4, UR45, UR6, URZ ;  /* 0x000000062d0472a5 */ /* 0x000fe4000f8e003f */
[----:B------:R-:W-:Y:S01]  /*0d80*/  R2UR UR47, R0 ;  /* 0x00000000002f72ca */ /* 0x000fe200000e0000 */
[----:B------:R-:W-:Y:S01]  /*0d90*/  UMOV UR6, UR45 ;  /* 0x0000002d00067c82 */ /* 0x000fe20008000000 */
[----:B------:R-:W-:-:S04]  /*0da0*/  @UP0 USHF.R.U32.HI UR6, URZ, UR7, UR5 ;  /* 0x000000073f060299 */ /* 0x000fc80008011605 */
[----:B------:R-:W-:-:S04]  /*0db0*/  UIADD3 UR4, -UR6, URZ, URZ ;  /* 0x0000003f06047290 */ /* 0x000fc8000fffe13f */
[----:B------:R-:W-:Y:S01]  /*0dc0*/  UIMAD UR44, UR44, UR4, UR45 ;  /* 0x000000042c2c72a4 */ /* 0x000fe2000f8e022d */
[----:B-1-3--:R-:W-:Y:S11]  /*0dd0*/  @!P0 BRA `(.L_x_8) ;  /* 0x0000000000688947 */ /* 0x00aff60003800000 */
[----:B------:R-:W-:-:S06]  /*0de0*/  UISETP.NE.AND UP0, UPT, UR60, 0x2, UPT ;  /* 0x000000023c00788c */ /* 0x000fcc000bf05270 */
[----:B------:R-:W-:-:S13]  /*0df0*/  PLOP3.LUT P1, PT, PT, PT, UP0, 0x80, 0x0 ;  /* 0x000000000000781c */ /* 0x000fda0003f2f008 */
[----:B------:R-:W-:Y:S05]  /*0e00*/  @!P1 BRA `(.L_x_9) ;  /* 0x0000000000449947 */ /* 0x000fea0003800000 */
[----:B------:R-:W-:-:S06]  /*0e10*/  UISETP.NE.AND UP0, UPT, UR60, 0x3, UPT ;  /* 0x000000033c00788c */ /* 0x000fcc000bf05270 */
[----:B------:R-:W-:-:S13]  /*0e20*/  PLOP3.LUT P1, PT, PT, PT, UP0, 0x80, 0x0 ;  /* 0x000000000000781c */ /* 0x000fda0003f2f008 */
[----:B------:R-:W-:Y:S05]  /*0e30*/  @!P1 BRA `(.L_x_10) ;  /* 0x0000000000249947 */ /* 0x000fea0003800000 */
[----:B------:R-:W-:-:S06]  /*0e40*/  UISETP.NE.AND UP0, UPT, UR60, 0x4, UPT ;  /* 0x000000043c00788c */ /* 0x000fcc000bf05270 */
[----:B------:R-:W-:-:S13]  /*0e50*/  PLOP3.LUT P1, PT, PT, PT, UP0, 0x80, 0x0 ;  /* 0x000000000000781c */ /* 0x000fda0003f2f008 */
[----:B------:R-:W-:Y:S05]  /*0e60*/  @P1 BRA `(.L_x_11) ;  /* 0x0000000000541947 */ /* 0x000fea0003800000 */
[----:B------:R-:W-:Y:S02]  /*0e70*/  UIADD3 UR4, UR39, -0x1, URZ ;  /* 0xffffffff27047890 */ /* 0x000fe4000fffe03f */
[----:B------:R-:W-:Y:S02]  /*0e80*/  ULOP3.LUT UR39, UR39, 0x1, URZ, 0xc, !UPT ;  /* 0x0000000127277892 */ /* 0x000fe4000f8e0c3f */
[----:B------:R-:W-:-:S04]  /*0e90*/  ULOP3.LUT UR4, UR4, 0x2, URZ, 0xc0, !UPT ;  /* 0x0000000204047892 */ /* 0x000fc8000f8ec03f */
[----:B------:R-:W-:-:S04]  /*0ea0*/  USHF.R.U32.HI UR4, URZ, 0x1, UR4 ;  /* 0x000000013f047899 */ /* 0x000fc80008011604 */
[----:B------:R-:W-:Y:S01]  /*0eb0*/  ULOP3.LUT UR61, UR61, UR4, URZ, 0x3c, !UPT ;  /* 0x000000043d3d7292 */ /* 0x000fe2000f8e3c3f */
[----:B------:R-:W-:Y:S11]  /*0ec0*/  BRA `(.L_x_11) ;  /* 0x00000000003c7947 */ /* 0x000ff60003800000 */
.L_x_10:
[----:B------:R-:W-:Y:S02]  /*0ed0*/  ULOP3.LUT UP0, URZ, UR39, 0x2, URZ, 0xc0, !UPT ;  /* 0x00000002273f7892 */ /* 0x000fe4000f80c03f */
[----:B------:R-:W-:Y:S02]  /*0ee0*/  ULOP3.LUT UR39, UR39, 0x1, URZ, 0xc0, !UPT ;  /* 0x0000000127277892 */ /* 0x000fe4000f8ec03f */
[----:B------:R-:W-:-:S04]  /*0ef0*/  USEL UR4, URZ, 0x1, UP0 ;  /* 0x000000013f047887 */ /* 0x000fc80008000000 */
[----:B------:R-:W-:Y:S01]  /*0f00*/  ULOP3.LUT UR61, UR61, UR4, URZ, 0x3c, !UPT ;  /* 0x000000043d3d7292 */ /* 0x000fe2000f8e3c3f */
[----:B------:R-:W-:Y:S11]  /*0f10*/  BRA `(.L_x_11) ;  /* 0x0000000000287947 */ /* 0x000ff60003800000 */
.L_x_9:
[----:B------:R-:W-:Y:S02]  /*0f20*/  UIADD3 UR4, UR39, 0x1, URZ ;  /* 0x0000000127047890 */ /* 0x000fe4000fffe03f */
[----:B------:R-:W-:Y:S02]  /*0f30*/  ULOP3.LUT UR39, UR39, 0x1, URZ, 0xc, !UPT ;  /* 0x0000000127277892 */ /* 0x000fe4000f8e0c3f */
[----:B------:R-:W-:-:S04]  /*0f40*/  UISETP.GT.U32.AND UP0, UPT, UR4, 0x1, UPT ;  /* 0x000000010400788c */ /* 0x000fc8000bf04070 */
[----:B------:R-:W-:-:S04]  /*0f50*/  USEL UR4, URZ, 0x1, !UP0 ;  /* 0x000000013f047887 */ /* 0x000fc8000c000000 */
[----:B------:R-:W-:Y:S01]  /*0f60*/  ULOP3.LUT UR61, UR61, UR4, URZ, 0x3c, !UPT ;  /* 0x000000043d3d7292 */ /* 0x000fe2000f8e3c3f */
[----:B------:R-:W-:Y:S11]  /*0f70*/  BRA `(.L_x_11) ;  /* 0x0000000000107947 */ /* 0x000ff60003800000 */
.L_x_8:
[----:B------:R-:W-:Y:S02]  /*0f80*/  UISETP.GT.U32.AND UP0, UPT, UR39, 0x1, UPT ;  /* 0x000000012700788c */ /* 0x000fe4000bf04070 */
[----:B------:R-:W-:Y:S02]  /*0f90*/  ULOP3.LUT UR39, UR39, 0x1, URZ, 0xc0, !UPT ;  /* 0x0000000127277892 */ /* 0x000fe4000f8ec03f */
[----:B------:R-:W-:-:S04]  /*0fa0*/  USEL UR4, URZ, 0x1, !UP0 ;  /* 0x000000013f047887 */ /* 0x000fc8000c000000 */
[----:B------:R-:W-:-:S12]  /*0fb0*/  ULOP3.LUT UR61, UR61, UR4, URZ, 0x3c, !UPT ;  /* 0x000000043d3d7292 */ /* 0x000fd8000f8e3c3f */
.L_x_11:
[----:B------:R-:W-:Y:S05]  /*0fc0*/  @!P0 BRA `(.L_x_12) ;  /* 0x00000000003c8947 */ /* 0x000fea0003800000 */
        /* <DEDUP_REMOVED lines=9> */
[----:B------:R-:W-:Y:S01]  /*1060*/  ULEA UR47, UR47, 0x3, 0x1 ;  /* 0x000000032f2f7891 */ /* 0x000fe2000f8e083f */
[----:B------:R-:W-:Y:S11]  /*1070*/  BRA `(.L_x_15) ;  /* 0x0000000000147947 */ /* 0x000ff60003800000 */
.L_x_14:
[----:B------:R-:W-:Y:S01]  /*1080*/  ULEA UR47, UR47, 0x2, 0x1 ;  /* 0x000000022f2f7891 */ /* 0x000fe2000f8e083f */
[----:B------:R-:W-:Y:S11]  /*1090*/  BRA `(.L_x_15) ;  /* 0x00000000000c7947 */ /* 0x000ff60003800000 */
.L_x_13:
[----:B------:R-:W-:Y:S01]  /*10a0*/  ULEA UR47, UR47, 0x1, 0x1 ;  /* 0x000000012f2f7891 */ /* 0x000fe2000f8e083f */
[----:B------:R-:W-:Y:S11]  /*10b0*/  BRA `(.L_x_15) ;  /* 0x0000000000047947 */ /* 0x000ff60003800000 */
.L_x_12:
[----:B------:R-:W-:-:S12]  /*10c0*/  USHF.L.U32 UR47, UR47, 0x1, URZ ;  /* 0x000000012f2f7899 */ /* 0x000fd8000800063f */
.L_x_15:
[----:B------:R-:W-:-:S13]  /*10d0*/  R2UR UR4, R16 ;  /* 0x00000000100472ca */ /* 0x000fda00000e0000 */
[----:B------:R-:W-:-:S04]  /*10e0*/  ULOP3.LUT UR4, UR4, 0x1, URZ, 0xfc, !UPT ;  /* 0x0000000104047892 */ /* 0x000fc8000f8efc3f */
[----:B------:R-:W-:-:S06]  /*10f0*/  UISETP.NE.AND UP0, UPT, UR4, 0x3, UPT ;  /* 0x000000030400788c */ /* 0x000fcc000bf05270 */
[----:B------:R-:W-:-:S13]  /*1100*/  PLOP3.LUT P0, PT, PT, PT, UP0, 0x80, 0x0 ;  /* 0x000000000000781c */ /* 0x000fda0003f0f008 */
[----:B------:R-:W-:Y:S05]  /*1110*/  @!P0 BRA `(.L_x_16) ;  /* 0x0000000000048947 */ /* 0x000fea0003800000 */
[----:B------:R-:W-:Y:S01]  /*1120*/  BPT.TRAP 0x1 ;  /* 0x000000040000795c */ /* 0x000fe20000300000 */
.L_x_16:
[----:B------:R-:W1:Y:S01]  /*1130*/  S2UR UR5, SR_CgaCtaId ;  /* 0x00000000000579c3 */ /* 0x000e620000008800 */
[----:B------:R-:W-:Y:S01]  /*1140*/  UMOV UR4, 0x400 ;  /* 0x0000040000047882 */ /* 0x000fe20000000000 */
[----:B------:R-:W-:Y:S02]  /*1150*/  MOV R0, UR61 ;  /* 0x0000003d00007c02 */ /* 0x000fe40008000f00 */
[----:B------:R-:W-:Y:S02]  /*1160*/  R2UR UR7, R18 ;  /* 0x00000000120772ca */ /* 0x000fe400000e0000 */
[----:B------:R-:W-:Y:S01]  /*1170*/  SHF.L.U32 R0, R0, 0x1f, RZ ;  /* 0x0000001f00007819 */ /* 0x000fe200000006ff */
[----:B-1----:R-:W-:-:S10]  /*1180*/  ULEA UR4, UR5, UR4, 0x18 ;  /* 0x0000000405047291 */ /* 0x002fd4000f8ec03f */
[----:B------:R-:W-:Y:S02]  /*1190*/  ULOP3.LUT UR5, UR7, 0x1, URZ, 0xfc, !UPT ;  /* 0x0000000107057892 */ /* 0x000fe4000f8efc3f */
[----:B------:R-:W-:Y:S02]  /*11a0*/  ULEA UR6, UR39, UR4, 0x3 ;  /* 0x0000000427067291 */ /* 0x000fe4000f8e183f */
[----:B------:R-:W-:-:S06]  /*11b0*/  UISETP.NE.AND UP0, UPT, UR5, 0x3, UPT ;  /* 0x000000030500788c */ /* 0x000fcc000bf05270 */
[----:B------:R-:W-:Y:S01]  /*11c0*/  PLOP3.LUT P0, PT, PT, PT, UP0, 0x80, 0x0 ;  /* 0x000000000000781c */ /* 0x000fe20003f0f008 */
[----:B------:R-:W1:Y:S02]  /*11d0*/  SYNCS.PHASECHK.TRANS64.TRYWAIT P1, [UR6+0x3c450], R0 ;  /* 0x03c45000ff0075a7 */ /* 0x000e640008020146 */
[----:B-1----:R-:W-:Y:S10]  /*11e0*/  @!P1 BRA `(.L_x_17) ;  /* 0x0000008c00b49947 */ /* 0x002ff40003800000 */
.L_x_121:
[----:B------:R-:W-:Y:S05]  /*11f0*/  @!P0 BRA `(.L_x_18) ;  /* 0x0000000000048947 */ /* 0x000fea0003800000 */
[----:B------:R-:W-:Y:S01]  /*1200*/  BPT.TRAP 0x1 ;  /* 0x000000040000795c */ /* 0x000fe20000300000 */
.L_x_18:
[----:B------:R-:W-:Y:S01]  /*1210*/  ULEA UR48, UR36, UR4, 0x3 ;  /* 0x0000000424307291 */ /* 0x000fe2000f8e183f */
[----:B-1----:R-:W-:Y:S01]  /*1220*/  SHF.L.U32 R0, R19, 0x1f, RZ ;  /* 0x0000001f13007819 */ /* 0x002fe200000006ff */
[----:B------:R-:W-:Y:S01]  /*1230*/  UIADD3 UR7, UR4, 0x3c490, URZ ;  /* 0x0003c49004077890 */ /* 0x000fe2000fffe03f */
[----:B------:R-:W-:Y:S01]  /*1240*/  SHF.L.U32 R3, R23, 0x1f, RZ ;  /* 0x0000001f17037819 */ /* 0x000fe200000006ff */
[----:B------:R-:W-:Y:S02]  /*1250*/  ULEA UR49, UR60, 0xfffffff8, 0x3 ;  /* 0xfffffff83c317891 */ /* 0x000fe4000f8e183f */
[----:B------:R-:W-:Y:S02]  /*1260*/  ULEA UR5, UR60, UR7, 0x3 ;  /* 0x000000073c057291 */ /* 0x000fe4000f8e183f */
[----:B------:R-:W-:Y:S01]  /*1270*/  ULOP3.LUT UR49, UR49, 0x8, URZ, 0xc, !UPT ;  /* 0x0000000831317892 */ /* 0x000fe2000f8e0c3f */
[----:B------:R-:W1:Y:S02]  /*1280*/  SYNCS.PHASECHK.TRANS64.TRYWAIT P1, [UR48+0x3c400], R0 ;  /* 0x03c40000ff0075a7 */ /* 0x000e640008020170 */
[----:B-1----:R-:W-:Y:S09]  /*1290*/  @!P1 BRA `(.L_x_19) ;  /* 0x0000008c00a09947 */ /* 0x002ff20003800000 */
.L_x_122:
[----:B------:R-:W2:Y:S02]  /*12a0*/  SYNCS.PHASECHK.TRANS64.TRYWAIT P1, [UR5+-0x8], R3 ;  /* 0xfffff803ff0075a7 */ /* 0x000ea40008020145 */
[----:B--2---:R-:W-:Y:S05]  /*12b0*/  @!P1 BRA `(.L_x_20) ;  /* 0x0000008c00b09947 */ /* 0x004fea0003800000 */
.L_x_123:
[----:B------:R-:W-:Y:S01]  /*12c0*/  UIADD3 UR6, UR4, 0x10000, URZ ;  /* 0x0001000004067890 */ /* 0x000fe2000fffe03f */
[----:B------:R-:W-:Y:S01]  /*12d0*/  WARPGROUP.ARRIVE ;  /* 0x00000000000079c5 */ /* 0x000fe20000000000 */
[----:B------:R-:W-:Y:S02]  /*12e0*/  USHF.R.U32.HI UR5, URZ, 0x4, UR4 ;  /* 0x000000043f057899 */ /* 0x000fe40008011604 */
[----:B------:R-:W-:Y:S02]  /*12f0*/  USHF.R.U32.HI UR6, URZ, 0x4, UR6 ;  /* 0x000000043f067899 */ /* 0x000fe40008011606 */
[----:B------:R-:W-:Y:S02]  /*1300*/  ULOP3.LUT UR5, UR5, 0x3fff, URZ, 0xc0, !UPT ;  /* 0x00003fff05057892 */ /* 0x000fe4000f8ec03f */
[----:B------:R-:W-:Y:S02]  /*1310*/  ULOP3.LUT UR38, UR6, 0x3fff, URZ, 0xc0, !UPT ;  /* 0x00003fff06267892 */ /* 0x000fe4000f8ec03f */
[----:B------:R-:W-:-:S02]  /*1320*/  ULOP3.LUT UR5, UR5, 0x10000, URZ, 0xfc, !UPT ;  /* 0x0001000005057892 */ /* 0x000fc4000f8efc3f */
[----:B------:R-:W-:Y:S02]  /*1330*/  ULOP3.LUT UR37, UR38, 0x10000, URZ, 0xfc, !UPT ;  /* 0x0001000026257892 */ /* 0x000fe4000f8efc3f */
[----:B------:R-:W-:Y:S02]  /*1340*/  ULEA UR6, UR39, UR5, 0xb ;  /* 0x0000000527067291 */ /* 0x000fe4000f8e583f */
[----:B------:R-:W-:Y:S01]  /*1350*/  ULEA UR5, UR36, UR37, 0xb ;  /* 0x0000002524057291 */ /* 0x000fe2000f8e583f */
[----:B------:R-:W-:Y:S01]  /*1360*/  UMOV UR9, 0x40000040 ;  /* 0x4000004000097882 */ /* 0x000fe20000000000 */
[----:B------:R-:W-:Y:S01]  /*1370*/  UMOV UR11, 0x40000040 ;  /* 0x40000040000b7882 */ /* 0x000fe20000000000 */
[----:B-1----:R-:W-:Y:S02]  /*1380*/  MOV R5, UR9 ;  /* 0x0000000900057c02 */ /* 0x002fe40008000f00 */
[----:B------:R-:W-:Y:S01]  /*1390*/  UMOV UR8, UR6 ;  /* 0x0000000600087c82 */ /* 0x000fe20008000000 */
[----:B------:R-:W-:Y:S01]  /*13a0*/  UMOV UR13, 0x40000040 ;  /* 0x40000040000d7882 */ /* 0x000fe20000000000 */
[----:B------:R-:W-:Y:S01]  /*13b0*/  UMOV UR10, UR5 ;  /* 0x00000005000a7c82 */ /* 0x000fe20008000000 */
[----:B------:R-:W-:Y:S01]  /*13c0*/  MOV R4, UR8 ;  /* 0x0000000800047c02 */ /* 0x000fe20008000f00 */
[----:B------:R-:W-:Y:S01]  /*13d0*/  HGMMA.64x64x16.F32.BF16 R24, gdesc[UR8], RZ, !UPT, gsb0 ;  /* 0x00e00000081879f0 */ /* 0x000fe2000c0018ff */
[----:B------:R-:W-:Y:S01]  /*13e0*/  UIADD3 UR8, UR6, 0x2, URZ ;  /* 0x0000000206087890 */ /* 0x000fe2000fffe03f */
[----:B------:R-:W-:Y:S01]  /*13f0*/  MOV R9, UR13 ;  /* 0x0000000d00097c02 */ /* 0x000fe20008000f00 */
[----:B------:R-:W-:Y:S01]  /*1400*/  UIADD3 UR9, UR5, 0x2, URZ ;  /* 0x0000000205097890 */ /* 0x000fe2000fffe03f */
[----:B------:R-:W-:Y:S01]  /*1410*/  UMOV UR15, 0x40000040 ;  /* 0x40000040000f7882 */ /* 0x000fe20000000000 */
[----:B------:R-:W-:-:S03]  /*1420*/  UIADD3 UR56, UR6, 0x204, URZ ;  /* 0x0000020406387890 */ /* 0x000fc6000fffe03f */
[----:B------:R-:W-:Y:S01]  /*1430*/  UMOV UR12, UR8 ;  /* 0x00000008000c7c82 */ /* 0x000fe20008000000 */
[----:B------:R-:W-:Y:S01]  /*1440*/  UIADD3 UR8, UR6, 0x4, URZ ;  /* 0x0000000406087890 */ /* 0x000fe2000fffe03f */
[----:B------:R-:W-:Y:S01]  /*1450*/  MOV R8, UR12 ;  /* 0x0000000c00087c02 */ /* 0x000fe20008000f00 */
[----:B------:R-:W-:Y:S01]  /*1460*/  UMOV UR14, UR9 ;  /* 0x00000009000e7c82 */ /* 0x000fe20008000000 */
[----:B------:R-:W-:Y:S02]  /*1470*/  UIADD3 UR9, UR5, 0x4, URZ ;  /* 0x0000000405097890 */ /* 0x000fe4000fffe03f */
[----:B------:R-:W-:Y:S01]  /*1480*/  UIADD3 UR58, UR5, 0x204, URZ ;  /* 0x00000204053a7890 */ /* 0x000fe2000fffe03f */
[----:B------:R-:W-:Y:S01]  /*1490*/  UMOV UR57, 0x40000040 ;  /* 0x4000004000397882 */ /* 0x000fe20000000000 */
[----:B------:R-:W-:Y:S01]  /*14a0*/  UMOV UR59, 0x40000040 ;  /* 0x40000040003b7882 */ /* 0x000fe20000000000 */
[----:B------:R-:W-:Y:S01]  /*14b0*/  UIADD3 UR10, UR5, 0x206, URZ ;  /* 0x00000206050a7890 */ /* 0x000fe2000fffe03f */
[----:B------:R-:W-:Y:S01]  /*14c0*/  UMOV UR11, 0x40000040 ;  /* 0x40000040000b7882 */ /* 0x000fe20000000000 */
[----:B------:R-:W-:-:S02]  /*14d0*/  UIADD3 UR16, UR6, 0x402, URZ ;  /* 0x0000040206107890 */ /* 0x000fc4000fffe03f */
[----:B------:R-:W-:Y:S01]  /*14e0*/  UIADD3 UR18, UR5, 0x402, URZ ;  /* 0x0000040205127890 */ /* 0x000fe2000fffe03f */
[----:B------:R-:W-:Y:S01]  /*14f0*/  UMOV UR17, 0x40000040 ;  /* 0x4000004000117882 */ /* 0x000fe20000000000 */
[----:B------:R-:W-:Y:S01]  /*1500*/  UMOV UR19, 0x40000040 ;  /* 0x4000004000137882 */ /* 0x000fe20000000000 */
[----:B------:R-:W-:Y:S02]  /*1510*/  UIADD3 UR20, UR6, 0x404, URZ ;  /* 0x0000040406147890 */ /* 0x000fe4000fffe03f */
[----:B------:R-:W-:Y:S01]  /*1520*/  UIADD3 UR22, UR5, 0x404, URZ ;  /* 0x0000040405167890 */ /* 0x000fe2000fffe03f */
[----:B------:R-:W-:Y:S01]  /*1530*/  UMOV UR21, 0x40000040 ;  /* 0x4000004000157882 */ /* 0x000fe20000000000 */
[----:B------:R-:W-:Y:S01]  /*1540*/  UMOV UR23, 0x40000040 ;  /* 0x4000004000177882 */ /* 0x000fe20000000000 */
[----:B------:R-:W-:Y:S02]  /*1550*/  UIADD3 UR24, UR6, 0x406, URZ ;  /* 0x0000040606187890 */ /* 0x000fe4000fffe03f */
[----:B------:R-:W-:Y:S01]  /*1560*/  UIADD3 UR26, UR5, 0x406, URZ ;  /* 0x00000406051a7890 */ /* 0x000fe2000fffe03f */
[----:B------:R-:W-:Y:S01]  /*1570*/  UMOV UR25, 0x40000040 ;  /* 0x4000004000197882 */ /* 0x000fe20000000000 */
        /* <DEDUP_REMOVED lines=17> */
[----:B------:R-:W-:Y:S02]  /*1690*/  WARPGROUP.DEPBAR.LE gsb0, 0x0 ;  /* 0x00008000000079c5 */ /* 0x000fe40000010000 */
[----:B------:R-:W-:-:S06]  /*16a0*/  WARPGROUP.ARRIVE ;  /* 0x00000000000079c5 */ /* 0x000fcc0000000000 */
[----:B------:R-:W-:Y:S01]  /*16b0*/  HGMMA.64x64x16.F32.BF16 R24, gdesc[UR12], R24, gsb0 ;  /* 0x00e000000c1879f0 */ /* 0x000fe20008001818 */
[----:B------:R-:W-:Y:S01]  /*16c0*/  UMOV UR12, UR8 ;  /* 0x00000008000c7c82 */ /* 0x000fe20008000000 */
[----:B------:R-:W-:Y:S01]  /*16d0*/  UMOV UR13, 0x40000040 ;  /* 0x40000040000d7882 */ /* 0x000fe20000000000 */
[----:B------:R-:W-:Y:S01]  /*16e0*/  UMOV UR14, UR9 ;  /* 0x00000009000e7c82 */ /* 0x000fe20008000000 */
[----:B------:R-:W-:Y:S01]  /*16f0*/  UMOV UR15, 0x40000040 ;  /* 0x40000040000f7882 */ /* 0x000fe20000000000 */
[----:B------:R-:W-:Y:S01]  /*1700*/  UIADD3 UR8, UR6, 0x6, URZ ;  /* 0x0000000606087890 */ /* 0x000fe2000fffe03f */
[----:B------:R-:W-:Y:S01]  /*1710*/  MOV R10, UR12 ;  /* 0x0000000c000a7c02 */ /* 0x000fe20008000f00 */
[----:B------:R-:W-:Y:S01]  /*1720*/  UIADD3 UR9, UR5, 0x6, URZ ;  /* 0x0000000605097890 */ /* 0x000fe2000fffe03f */
[----:B------:R-:W-:Y:S01]  /*1730*/  MOV R11, UR13 ;  /* 0x0000000d000b7c02 */ /* 0x000fe20008000f00 */
        /* <DEDUP_REMOVED lines=31> */
[----:B------:R-:W-:Y:S01]  /*1930*/  UMOV UR9, 0x40000040 ;  /* 0x4000004000097882 */ /* 0x000fe20000000000 */
[----:B------:R-:W-:Y:S01]  /*1940*/  MOV R21, UR13 ;  /* 0x0000000d00157c02 */ /* 0x000fe20008000f00 */
[----:B------:R-:W-:Y:S02]  /*1950*/  WARPGROUP.DEPBAR.LE gsb0, 0x0 ;  /* 0x00008000000079c5 */ /* 0x000fe40000010000 */
[----:B------:R-:W-:-:S06]  /*1960*/  WARPGROUP.ARRIVE ;  /* 0x00000000000079c5 */ /* 0x000fcc0000000000 */
[----:B------:R-:W-:Y:S01]  /*1970*/  HGMMA.64x64x16.F32.BF16 R24, gdesc[UR12], R24, gsb0 ;  /* 0x00e000000c1879f0 */ /* 0x000fe20008001818 */
[----:B------:R-:W-:Y:S02]  /*1980*/  UIADD3 UR12, UR6, 0x400, URZ ;  /* 0x00000400060c7890 */ /* 0x000fe4000fffe03f */
[----:B------:R-:W-:Y:S01]  /*1990*/  UIADD3 UR14, UR5, 0x400, URZ ;  /* 0x00000400050e7890 */ /* 0x000fe2000fffe03f */
[----:B------:R-:W-:Y:S01]  /*19a0*/  UMOV UR13, 0x40000040 ;  /* 0x40000040000d7882 */ /* 0x000fe20000000000 */
[----:B------:R-:W-:Y:S01]  /*19b0*/  UMOV UR15, 0x40000040 ;  /* 0x40000040000f7882 */ /* 0x000fe20000000000 */
[----:B------:R-:W-:Y:S01]  /*19c0*/  ULDC UR5, c[0x0][0x604] ;  /* 0x0001810000057ab9 */ /* 0x000fe20000000800 */
[----:B------:R-:W-:Y:S02]  /*19d0*/  WARPGROUP.DEPBAR.LE gsb0, 0x0 ;  /* 0x00008000000079c5 */ /* 0x000fe40000010000 */
[----:B------:R-:W-:-:S06]  /*19e0*/  WARPGROUP.ARRIVE ;  /* 0x00000000000079c5 */ /* 0x000fcc0000000000 */
[----:B------:R-:W-:Y:S03]  /*19f0*/  HGMMA.64x64x16.F32.BF16 R24, gdesc[UR56], R24, gsb0 ;  /* 0x00e00000381879f0 */ /* 0x000fe60008001818 */
        /* <DEDUP_REMOVED lines=28> */
[----:B------:R-:W-:-:S04]  /*1bc0*/  FMNMX R3, R24, R25, !PT ;  /* 0x0000001918037209 */ /* 0x000fc80007800000 */
        /* <DEDUP_REMOVED lines=13> */
[----:B------:R-:W-:-:S05]  /*1ca0*/  FMNMX R6, R53, R0, !PT ;  /* 0x0000000035067209 */ /* 0x000fca0007800000 */
[----:B------:R-:W1:Y:S02]  /*1cb0*/  SHFL.BFLY PT, R3, R6, 0x1, 0x1f ;  /* 0x0c201f0006037f89 */ /* 0x000e6400000e0000 */
[----:B-1----:R-:W-:Y:S02]  /*1cc0*/  FMNMX R56, R6, R3, !PT ;  /* 0x0000000306387209 */ /* 0x002fe40007800000 */
[----:B------:R-:W-:-:S03]  /*1cd0*/  FMNMX R3, R26, R27, !PT ;  /* 0x0000001b1a037209 */ /* 0x000fc60007800000 */
[----:B------:R-:W1:Y:S01]  /*1ce0*/  SHFL.BFLY PT, R7, R56, 0x2, 0x1f ;  /* 0x0c401f0038077f89 */ /* 0x000e6200000e0000 */
[----:B------:R-:W-:-:S04]  /*1cf0*/  FMNMX R0, R30, R3, !PT ;  /* 0x000000031e007209 */ /* 0x000fc80007800000 */
[----:B------:R-:W-:-:S04]  /*1d00*/  FMNMX R3, R31, R0, !PT ;  /* 0x000000001f037209 */ /* 0x000fc80007800000 */
[----:B------:R-:W-:-:S04]  /*1d10*/  FMNMX R0, R34, R3, !PT ;  /* 0x0000000322007209 */ /* 0x000fc80007800000 */
[----:B------:R-:W-:-:S04]  /*1d20*/  FMNMX R3, R35, R0, !PT ;  /* 0x0000000023037209 */ /* 0x000fc80007800000 */
[----:B------:R-:W-:-:S04]  /*1d30*/  FMNMX R0, R38, R3, !PT ;  /* 0x0000000326007209 */ /* 0x000fc80007800000 */
[----:B------:R-:W-:Y:S02]  /*1d40*/  FMNMX R3, R39, R0, !PT ;  /* 0x0000000027037209 */ /* 0x000fe40007800000 */
[----:B-1----:R-:W-:Y:S02]  /*1d50*/  FMNMX R7, R56, R7, !PT ;  /* 0x0000000738077209 */ /* 0x002fe40007800000 */
[----:B------:R-:W-:Y:S02]  /*1d60*/  FMNMX R0, R42, R3, !PT ;  /* 0x000000032a007209 */ /* 0x000fe40007800000 */
[----:B------:R-:W-:Y:S02]  /*1d70*/  FSETP.NEU.AND P1, PT, R7, -INF , PT ;  /* 0xff8000000700780b */ /* 0x000fe40003f2d000 */
[----:B------:R-:W-:Y:S02]  /*1d80*/  FMNMX R3, R43, R0, !PT ;  /* 0x000000002b037209 */ /* 0x000fe40007800000 */
[----:B------:R-:W-:-:S02]  /*1d90*/  FSEL R6, R7, RZ, P1 ;  /* 0x000000ff07067208 */ /* 0x000fc40000800000 */
[----:B------:R-:W-:-:S03]  /*1da0*/  FMNMX R0, R46, R3, !PT ;  /* 0x000000032e007209 */ /* 0x000fc60007800000 */
[----:B------:R-:W-:Y:S01]  /*1db0*/  FMUL R56, R6, UR5 ;  /* 0x0000000506387c20 */ /* 0x000fe20008400000 */
[----:B------:R-:W-:-:S03]  /*1dc0*/  FMNMX R3, R47, R0, !PT ;  /* 0x000000002f037209 */ /* 0x000fc60007800000 */
[--C-:B------:R-:W-:Y:S01]  /*1dd0*/  FFMA R25, R25, UR5, -R56.reuse ;  /* 0x0000000519197c23 */ /* 0x100fe20008000838 */
[--C-:B------:R-:W-:Y:S01]  /*1de0*/  FFMA R24, R24, UR5, -R56.reuse ;  /* 0x0000000518187c23 */ /* 0x100fe20008000838 */
[----:B------:R-:W-:Y:S01]  /*1df0*/  FMNMX R0, R50, R3, !PT ;  /* 0x0000000332007209 */ /* 0x000fe20007800000 */
[--C-:B------:R-:W-:Y:S01]  /*1e00*/  FFMA R36, R36, UR5, -R56.reuse ;  /* 0x0000000524247c23 */ /* 0x100fe20008000838 */
[--C-:B------:R-:W-:Y:S01]  /*1e10*/  FFMA R37, R37, UR5, -R56.reuse ;  /* 0x0000000525257c23 */ /* 0x100fe20008000838 */
[----:B------:R-:W-:Y:S01]  /*1e20*/  FSETP.GEU.AND P6, PT, R25, -126, PT ;  /* 0xc2fc00001900780b */ /* 0x000fe20003fce000 */
[--C-:B------:R-:W-:Y:S01]  /*1e30*/  FFMA R28, R28, UR5, -R56.reuse ;  /* 0x000000051c1c7c23 */ /* 0x100fe20008000838 */
[----:B------:R-:W-:Y:S01]  /*1e40*/  FSETP.GEU.AND P5, PT, R24, -126, PT ;  /* 0xc2fc00001800780b */ /* 0x000fe20003fae000 */
[--C-:B------:R-:W-:Y:S01]  /*1e50*/  FFMA R29, R29, UR5, -R56.reuse ;  /* 0x000000051d1d7c23 */ /* 0x100fe20008000838 */
[----:B------:R-:W-:Y:S01]  /*1e60*/  FMNMX R3, R51, R0, !PT ;  /* 0x0000000033037209 */ /* 0x000fe20007800000 */
[--C-:B------:R-:W-:Y:S01]  /*1e70*/  FFMA R32, R32, UR5, -R56.reuse ;  /* 0x0000000520207c23 */ /* 0x100fe20008000838 */
[--C-:B------:R-:W-:Y:S01]  /*1e80*/  FFMA R33, R33, UR5, -R56.reuse ;  /* 0x0000000521217c23 */ /* 0x100fe20008000838 */
[----:B------:R-:W-:Y:S01]  /*1e90*/  FSETP.GEU.AND P3, PT, R28, -126, PT ;  /* 0xc2fc00001c00780b */ /* 0x000fe20003f6e000 */
[--C-:B------:R-:W-:Y:S01]  /*1ea0*/  FFMA R40, R40, UR5, -R56.reuse ;  /* 0x0000000528287c23 */ /* 0x100fe20008000838 */
[----:B------:R-:W-:Y:S01]  /*1eb0*/  FMNMX R0, R54, R3, !PT ;  /* 0x0000000336007209 */ /* 0x000fe20007800000 */
[--C-:B------:R-:W-:Y:S01]  /*1ec0*/  FFMA R44, R44, UR5, -R56.reuse ;  /* 0x000000052c2c7c23 */ /* 0x100fe20008000838 */
[----:B------:R-:W-:Y:S01]  /*1ed0*/  FSETP.GEU.AND P2, PT, R29, -126, PT ;  /* 0xc2fc00001d00780b */ /* 0x000fe20003f4e000 */
[--C-:B------:R-:W-:Y:S01]  /*1ee0*/  FFMA R48, R48, UR5, -R56.reuse ;  /* 0x0000000530307c23 */ /* 0x100fe20008000838 */
[----:B------:R-:W-:Y:S01]  /*1ef0*/  FMNMX R0, R55, R0, !PT ;  /* 0x0000000037007209 */ /* 0x000fe20007800000 */
[----:B------:R-:W-:Y:S01]  /*1f00*/  @!P6 FMUL R25, R25, 0.5 ;  /* 0x3f0000001919e820 */ /* 0x000fe20000400000 */
[----:B------:R-:W-:Y:S01]  /*1f10*/  @!P5 FMUL R24, R24, 0.5 ;  /* 0x3f0000001818d820 */ /* 0x000fe20000400000 */
[----:B------:R-:W-:Y:S01]  /*1f20*/  FSETP.GEU.AND P1, PT, R32, -126, PT ;  /* 0xc2fc00002000780b */ /* 0x000fe20003f2e000 */
[--C-:B------:R-:W-:Y:S01]  /*1f30*/  FFMA R52, R52, UR5, -R56.reuse ;  /* 0x0000000534347c23 */ /* 0x100fe20008000838 */
[----:B------:R-:W1:Y:S01]  /*1f40*/  SHFL.BFLY PT, R3, R0, 0x1, 0x1f ;  /* 0x0c201f0000037f89 */ /* 0x000e6200000e0000 */
[----:B------:R2:W3:Y:S01]  /*1f50*/  MUFU.EX2 R152, R24 ;  /* 0x0000001800987308 */ /* 0x0004e20000000800 */
[----:B------:R-:W-:Y:S01]  /*1f60*/  FSETP.GEU.AND P4, PT, R33, -126, PT ;  /* 0xc2fc00002100780b */ /* 0x000fe20003f8e000 */
[----:B------:R-:W-:Y:S01]  /*1f70*/  @!P3 FMUL R28, R28, 0.5 ;  /* 0x3f0000001c1cb820 */ /* 0x000fe20000400000 */
[----:B------:R-:W-:-:S02]  /*1f80*/  FFMA R53, R53, UR5, -R56 ;  /* 0x0000000535357c23 */ /* 0x000fc40008000838 */
[----:B------:R-:W-:-:S03]  /*1f90*/  @!P2 FMUL R29, R29, 0.5 ;  /* 0x3f0000001d1da820 */ /* 0x000fc60000400000 */
[----:B------:R-:W4:Y:S01]  /*1fa0*/  MUFU.EX2 R25, R25 ;  /* 0x0000001900197308 */ /* 0x000f220000000800 */
[----:B--2---:R-:W-:Y:S01]  /*1fb0*/  FFMA R24, R45, UR5, -R56 ;  /* 0x000000052d187c23 */ /* 0x004fe20008000838 */
[----:B------:R-:W-:-:S04]  /*1fc0*/  @!P1 FMUL R32, R32, 0.5 ;  /* 0x3f00000020209820 */ /* 0x000fc80000400000 */
[----:B------:R-:W-:Y:S02]  /*1fd0*/  @!P4 FMUL R33, R33, 0.5 ;  /* 0x3f0000002121c820 */ /* 0x000fe40000400000 */
[----:B------:R-:W2:Y:S01]  /*1fe0*/  MUFU.EX2 R154, R28 ;  /* 0x0000001c009a7308 */ /* 0x000ea20000000800 */
[----:B---3--:R-:W-:Y:S01]  /*1ff0*/  @!P5 FMUL R152, R152, R152 ;  /* 0x000000989898d220 */ /* 0x008fe20000400000 */
[----:B------:R-:W-:Y:S02]  /*2000*/  FSETP.GEU.AND P5, PT, R36, -126, PT ;  /* 0xc2fc00002400780b */ /* 0x000fe40003fae000 */
[----:B-1----:R-:W-:-:S04]  /*2010*/  FMNMX R3, R0, R3, !PT ;  /* 0x0000000300037209 */ /* 0x002fc80007800000 */
[----:B------:R-:W1:Y:S01]  /*2020*/  MUFU.EX2 R156, R32 ;  /* 0x00000020009c7308 */ /* 0x000e620000000800 */
[----:B----4-:R-:W-:Y:S01]  /*2030*/  @!P6 FMUL R25, R25, R25 ;  /* 0x000000191919e220 */ /* 0x010fe20000400000 */
[----:B------:R-:W-:Y:S01]  /*2040*/  FSETP.GEU.AND P6, PT, R37, -126, PT ;  /* 0xc2fc00002500780b */ /* 0x000fe20003fce000 */
[----:B------:R-:W-:Y:S01]  /*2050*/  FFMA R0, R41, UR5, -R56 ;  /* 0x0000000529007c23 */ /* 0x000fe20008000838 */
[----:B------:R-:W3:Y:S03]  /*2060*/  SHFL.BFLY PT, R6, R3, 0x2, 0x1f ;  /* 0x0c401f0003067f89 */ /* 0x000ee600000e0000 */
[----:B------:R-:W-:Y:S01]  /*2070*/  @!P5 FMUL R36, R36, 0.5 ;  /* 0x3f0000002424d820 */ /* 0x000fe20000400000 */
[----:B------:R-:W4:Y:S01]  /*2080*/  MUFU.EX2 R29, R29 ;  /* 0x0000001d001d7308 */ /* 0x000f220000000800 */
[----:B--2---:R-:W-:Y:S01]  /*2090*/  @!P3 FMUL R154, R154, R154 ;  /* 0x0000009a9a9ab220 */ /* 0x004fe20000400000 */
[----:B------:R-:W-:-:S05]  /*20a0*/  FSETP.GEU.AND P3, PT, R40, -126, PT ;  /* 0xc2fc00002800780b */ /* 0x000fca0003f6e000 */
[----:B------:R-:W-:Y:S01]  /*20b0*/  @!P6 FMUL R37, R37, 0.5 ;  /* 0x3f0000002525e820 */ /* 0x000fe20000400000 */
[----:B------:R-:W2:Y:S01]  /*20c0*/  MUFU.EX2 R158, R36 ;  /* 0x00000024009e7308 */ /* 0x000ea20000000800 */
[----:B-1----:R-:W-:Y:S01]  /*20d0*/  @!P1 FMUL R156, R156, R156 ;  /* 0x0000009c9c9c9220 */ /* 0x002fe20000400000 */
[----:B------:R-:W-:-:S05]  /*20e0*/  FSETP.GEU.AND P1, PT, R44, -126, PT ;  /* 0xc2fc00002c00780b */ /* 0x000fca0003f2e000 */
[----:B------:R-:W-:Y:S01]  /*20f0*/  @!P3 FMUL R40, R40, 0.5 ;  /* 0x3f0000002828b820 */ /* 0x000fe20000400000 */
[----:B------:R-:W1:Y:S01]  /*2100*/  MUFU.EX2 R37, R37 ;  /* 0x0000002500257308 */ /* 0x000e620000000800 */
[----:B----4-:R-:W-:Y:S01]  /*2110*/  @!P2 FMUL R29, R29, R29 ;  /* 0x0000001d1d1da220 */ /* 0x010fe20000400000 */
[----:B------:R-:W-:Y:S02]  /*2120*/  FSETP.GEU.AND P2, PT, R0, -126, PT ;  /* 0xc2fc00000000780b */ /* 0x000fe40003f4e000 */
[----:B---3--:R-:W-:Y:S01]  /*2130*/  FMNMX R6, R3, R6, !PT ;  /* 0x0000000603067209 */ /* 0x008fe20007800000 */
[----:B------:R-:W-:Y:S02]  /*2140*/  FFMA R3, R49, UR5, -R56 ;  /* 0x0000000531037c23 */ /* 0x000fe40008000838 */
[----:B------:R-:W-:Y:S01]  /*2150*/  @!P1 FMUL R44, R44, 0.5 ;  /* 0x3f0000002c2c9820 */ /* 0x000fe20000400000 */
[----:B------:R-:W3:Y:S01]  /*2160*/  MUFU.EX2 R33, R33 ;  /* 0x0000002100217308 */ /* 0x000ee20000000800 */
[----:B--2---:R-:W-:Y:S01]  /*2170*/  @!P5 FMUL R158, R158, R158 ;  /* 0x0000009e9e9ed220 */ /* 0x004fe20000400000 */
[----:B------:R-:W-:-:S04]  /*2180*/  FSETP.NEU.AND P5, PT, R6, -INF , PT ;  /* 0xff8000000600780b */ /* 0x000fc80003fad000 */
[----:B------:R-:W-:Y:S01]  /*2190*/  FSEL R28, R6, RZ, P5 ;  /* 0x000000ff061c7208 */ /* 0x000fe20002800000 */
[----:B------:R-:W-:Y:S01]  /*21a0*/  @!P2 FMUL R0, R0, 0.5 ;  /* 0x3f0000000000a820 */ /* 0x000fe20000400000 */
[----:B------:R-:W-:Y:S01]  /*21b0*/  FSETP.GEU.AND P5, PT, R3, -126, PT ;  /* 0xc2fc00000300780b */ /* 0x000fe20003fae000 */
[----:B-1----:R-:W-:Y:S01]  /*21c0*/  @!P6 FMUL R37, R37, R37 ;  /* 0x000000252525e220 */ /* 0x002fe20000400000 */
[----:B------:R-:W-:Y:S01]  /*21d0*/  FSETP.GEU.AND P6, PT, R48, -126, PT ;  /* 0xc2fc00003000780b */ /* 0x000fe20003fce000 */
[----:B------:R-:W1:Y:S01]  /*21e0*/  MUFU.EX2 R41, R40 ;  /* 0x0000002800297308 */ /* 0x000e620000000800 */
[----:B------:R-:W-:-:S04]  /*21f0*/  FMUL R28, R28, UR5 ;  /* 0x000000051c1c7c20 */ /* 0x000fc80008400000 */
[--C-:B------:R-:W-:Y:S01]  /*2200*/  FFMA R26, R26, UR5, -R28.reuse ;  /* 0x000000051a1a7c23 */ /* 0x100fe2000800081c */
[----:B---3--:R-:W-:Y:S01]  /*2210*/  @!P4 FMUL R33, R33, R33 ;  /* 0x000000212121c220 */ /* 0x008fe20000400000 */
[----:B------:R-:W-:Y:S01]  /*2220*/  FSETP.GEU.AND P4, PT, R24, -126, PT ;  /* 0xc2fc00001800780b */ /* 0x000fe20003f8e000 */
[----:B------:R-:W2:Y:S01]  /*2230*/  MUFU.EX2 R45, R44 ;  /* 0x0000002c002d7308 */ /* 0x000ea20000000800 */
[--C-:B------:R-:W-:Y:S01]  /*2240*/  FFMA R30, R30, UR5, -R28.reuse ;  /* 0x000000051e1e7c23 */ /* 0x100fe2000800081c */
[----:B------:R-:W-:Y:S01]  /*2250*/  @!P5 FMUL R3, R3, 0.5 ;  /* 0x3f0000000303d820 */ /* 0x000fe20000400000 */
[--C-:B------:R-:W-:Y:S01]  /*2260*/  FFMA R31, R31, UR5, -R28.reuse ;  /* 0x000000051f1f7c23 */ /* 0x100fe2000800081c */
[----:B------:R-:W-:Y:S01]  /*2270*/  @!P6 FMUL R48, R48, 0.5 ;  /* 0x3f0000003030e820 */ /* 0x000fe20000400000 */
[--C-:B------:R-:W-:Y:S01]  /*2280*/  FFMA R34, R34, UR5, -R28.reuse ;  /* 0x0000000522227c23 */ /* 0x100fe2000800081c */
[--C-:B------:R-:W-:Y:S01]  /*2290*/  FFMA R38, R38, UR5, -R28.reuse ;  /* 0x0000000526267c23 */ /* 0x100fe2000800081c */
[--C-:B------:R-:W-:Y:S01]  /*22a0*/  FFMA R42, R42, UR5, -R28.reuse ;  /* 0x000000052a2a7c23 */ /* 0x100fe2000800081c */
[----:B------:R-:W3:Y:S01]  /*22b0*/  MUFU.EX2 R49, R48 ;  /* 0x0000003000317308 */ /* 0x000ee20000000800 */
[----:B-1----:R-:W-:Y:S01]  /*22c0*/  @!P3 FMUL R41, R41, R41 ;  /* 0x000000292929b220 */ /* 0x002fe20000400000 */
[----:B------:R-:W-:Y:S01]  /*22d0*/  FSETP.GEU.AND P3, PT, R52, -126, PT ;  /* 0xc2fc00003400780b */ /* 0x000fe20003f6e000 */
[--C-:B------:R-:W-:Y:S01]  /*22e0*/  FFMA R35, R35, UR5, -R28.reuse ;  /* 0x0000000523237c23 */ /* 0x100fe2000800081c */
[----:B------:R-:W-:Y:S01]  /*22f0*/  @!P4 FMUL R24, R24, 0.5 ;  /* 0x3f0000001818c820 */ /* 0x000fe20000400000 */
[--C-:B------:R-:W-:Y:S01]  /*2300*/  FFMA R39, R39, UR5, -R28.reuse ;  /* 0x0000000527277c23 */ /* 0x100fe2000800081c */
[--C-:B------:R-:W-:Y:S01]  /*2310*/  FFMA R43, R43, UR5, -R28.reuse ;  /* 0x000000052b2b7c23 */ /* 0x100fe2000800081c */
[--C-:B------:R-:W-:Y:S01]  /*2320*/  FFMA R46, R46, UR5, -R28.reuse ;  /* 0x000000052e2e7c23 */ /* 0x100fe2000800081c */
[----:B------:R1:W4:Y:S01]  /*2330*/  MUFU.EX2 R160, R0 ;  /* 0x0000000000a07308 */ /* 0x0003220000000800 */
[----:B--2---:R-:W-:Y:S01]  /*2340*/  @!P1 FMUL R45, R45, R45 ;  /* 0x0000002d2d2d9220 */ /* 0x004fe20000400000 */
[----:B------:R-:W-:Y:S01]  /*2350*/  FSETP.GEU.AND P1, PT, R26, -126, PT ;  /* 0xc2fc00001a00780b */ /* 0x000fe20003f2e000 */
[--C-:B------:R-:W-:Y:S01]  /*2360*/  FFMA R50, R50, UR5, -R28.reuse ;  /* 0x0000000532327c23 */ /* 0x100fe2000800081c */
[--C-:B------:R-:W-:Y:S01]  /*2370*/  FFMA R47, R47, UR5, -R28.reuse ;  /* 0x000000052f2f7c23 */ /* 0x100fe2000800081c */
[--C-:B------:R-:W-:Y:S01]  /*2380*/  FFMA R51, R51, UR5, -R28.reuse ;  /* 0x0000000533337c23 */ /* 0x100fe2000800081c */
[--C-:B------:R-:W-:Y:S01]  /*2390*/  FFMA R54, R54, UR5, -R28.reuse ;  /* 0x0000000536367c23 */ /* 0x100fe2000800081c */
[----:B------:R-:W-:Y:S01]  /*23a0*/  @!P3 FMUL R52, R52, 0.5 ;  /* 0x3f0000003434b820 */ /* 0x000fe20000400000 */
[----:B------:R-:W2:Y:S01]  /*23b0*/  MUFU.EX2 R162, R24 ;  /* 0x0000001800a27308 */ /* 0x000ea20000000800 */
[--C-:B-1----:R-:W-:Y:S01]  /*23c0*/  FFMA R0, R27, UR5, -R28.reuse ;  /* 0x000000051b007c23 */ /* 0x102fe2000800081c */
[----:B---3--:R-:W-:Y:S01]  /*23d0*/  @!P6 FMUL R49, R49, R49 ;  /* 0x000000313131e220 */ /* 0x008fe20000400000 */
[----:B------:R-:W-:Y:S01]  /*23e0*/  FSETP.GEU.AND P6, PT, R30, -126, PT ;  /* 0xc2fc00001e00780b */ /* 0x000fe20003fce000 */
[----:B------:R-:W-:Y:S01]  /*23f0*/  FFMA R28, R55, UR5, -R28 ;  /* 0x00000005371c7c23 */ /* 0x000fe2000800081c */
[----:B------:R-:W-:-:S02]  /*2400*/  UIADD3 UR5, UR36, 0x1, URZ ;  /* 0x0000000124057890 */ /* 0x000fc4000fffe03f */
[----:B------:R-:W-:Y:S01]  /*2410*/  @!P1 FMUL R26, R26, 0.5 ;  /* 0x3f0000001a1a9820 */ /* 0x000fe20000400000 */
[----:B------:R1:W3:Y:S01]  /*2420*/  MUFU.EX2 R164, R3 ;  /* 0x0000000300a47308 */ /* 0x0002e20000000800 */
[----:B----4-:R-:W-:Y:S01]  /*2430*/  @!P2 FMUL R160, R160, R160 ;  /* 0x000000a0a0a0a220 */ /* 0x010fe20000400000 */
[----:B------:R-:W-:Y:S01]  /*2440*/  FSETP.GEU.AND P2, PT, R53, -126, PT ;  /* 0xc2fc00003500780b */ /* 0x000fe20003f4e000 */
[----:B------:R-:W-:-:S04]  /*2450*/  UISETP.NE.AND UP0, UPT, UR5, 0x5, UPT ;  /* 0x000000050500788c */ /* 0x000fc8000bf05270 */
[----:B------:R-:W-:Y:S01]  /*2460*/  USEL UR6, URZ, 0x1, UP0 ;  /* 0x000000013f067887 */ /* 0x000fe20008000000 */
[----:B------:R-:W-:Y:S01]  /*2470*/  @!P6 FMUL R30, R30, 0.5 ;  /* 0x3f0000001e1ee820 */ /* 0x000fe20000400000 */
[----:B--2---:R-:W-:Y:S01]  /*2480*/  @!P4 FMUL R162, R162, R162 ;  /* 0x000000a2a2a2c220 */ /* 0x004fe20000400000 */
[----:B------:R-:W-:Y:S01]  /*2490*/  FSETP.GEU.AND P4, PT, R0, -126, PT ;  /* 0xc2fc00000000780b */ /* 0x000fe20003f8e000 */
[----:B------:R-:W2:Y:S01]  /*24a0*/  MUFU.EX2 R27, R52 ;  /* 0x00000034001b7308 */ /* 0x000ea20000000800 */
[----:B-1----:R-:W-:Y:S01]  /*24b0*/  FADD R3, R25, R160 ;  /* 0x000000a019037221 */ /* 0x002fe20000000000 */
[----:B------:R-:W-:Y:S01]  /*24c0*/  USEL UR5, UR5, URZ, UP0 ;  /* 0x0000003f05057287 */ /* 0x000fe20008000000 */
[----:B------:R-:W-:Y:S01]  /*24d0*/  LOP3.LUT R169, R19, UR6, RZ, 0x3c, !PT ;  /* 0x0000000613a97c12 */ /* 0x000fe2000f8e3cff */
[----:B------:R-:W-:Y:S01]  /*24e0*/  @!P2 FMUL R53, R53, 0.5 ;  /* 0x3f0000003535a820 */ /* 0x000fe20000400000 */
[----:B------:R-:W-:Y:S01]  /*24f0*/  F2FP.BF16.F32.PACK_AB R160, R160, R41 ;  /* 0x00000029a0a0723e */ /* 0x000fe200000010ff */
[----:B---3--:R-:W-:Y:S01]  /*2500*/  @!P5 FMUL R164, R164, R164 ;  /* 0x000000a4a4a4d220 */ /* 0x008fe20000400000 */
[----:B------:R-:W-:Y:S01]  /*2510*/  FSETP.GEU.AND P5, PT, R31, -126, PT ;  /* 0xc2fc00001f00780b */ /* 0x000fe20003fae000 */
[----:B------:R-:W1:Y:S02]  /*2520*/  MUFU.EX2 R153, R26 ;  /* 0x0000001a00997308 */ /* 0x000e640000000800 */
[----:B------:R-:W-:Y:S01]  /*2530*/  FADD R36, R33, R164 ;  /* 0x000000a421247221 */ /* 0x000fe20000000000 */
[----:B------:R-:W-:Y:S01]  /*2540*/  F2FP.BF16.F32.PACK_AB R164, R164, R49 ;  /* 0x00000031a4a4723e */ /* 0x000fe200000010ff */
[----:B------:R-:W-:-:S02]  /*2550*/  @!P4 FMUL R0, R0, 0.5 ;  /* 0x3f0000000000c820 */ /* 0x000fc40000400000 */
[----:B------:R-:W-:Y:S02]  /*2560*/  FADD R3, R3, R36 ;  /* 0x0000002403037221 */ /* 0x000fe40000000000 */
[----:B------:R-:W3:Y:S01]  /*2570*/  MUFU.EX2 R155, R30 ;  /* 0x0000001e009b7308 */ /* 0x000ee20000000800 */
[----:B--2---:R-:W-:Y:S01]  /*2580*/  @!P3 FMUL R27, R27, R27 ;  /* 0x0000001b1b1bb220 */ /* 0x004fe20000400000 */
[----:B------:R-:W-:Y:S02]  /*2590*/  FSETP.GEU.AND P3, PT, R34, -126, PT ;  /* 0xc2fc00002200780b */ /* 0x000fe40003f6e000 */
[----:B------:R-:W-:-:S04]  /*25a0*/  @!P5 FMUL R31, R31, 0.5 ;  /* 0x3f0000001f1fd820 */ /* 0x000fc80000400000 */
[----:B------:R-:W2:Y:S01]  /*25b0*/  MUFU.EX2 R166, R53 ;  /* 0x0000003500a67308 */ /* 0x000ea20000000800 */
[----:B-1----:R-:W-:Y:S01]  /*25c0*/  @!P1 FMUL R153, R153, R153 ;  /* 0x0000009999999220 */ /* 0x002fe20000400000 */
[----:B------:R-:W-:-:S05]  /*25d0*/  FSETP.GEU.AND P1, PT, R38, -126, PT ;  /* 0xc2fc00002600780b */ /* 0x000fca0003f2e000 */
[----:B------:R-:W-:Y:S01]  /*25e0*/  @!P3 FMUL R34, R34, 0.5 ;  /* 0x3f0000002222b820 */ /* 0x000fe20000400000 */
[----:B------:R1:W4:Y:S01]  /*25f0*/  MUFU.EX2 R24, R0 ;  /* 0x0000000000187308 */ /* 0x0003220000000800 */
[----:B---3--:R-:W-:Y:S01]  /*2600*/  @!P6 FMUL R155, R155, R155 ;  /* 0x0000009b9b9be220 */ /* 0x008fe20000400000 */
[----:B------:R-:W-:-:S05]  /*2610*/  FSETP.GEU.AND P6, PT, R42, -126, PT ;  /* 0xc2fc00002a00780b */ /* 0x000fca0003fce000 */
[----:B------:R-:W-:Y:S01]  /*2620*/  @!P1 FMUL R38, R38, 0.5 ;  /* 0x3f00000026269820 */ /* 0x000fe20000400000 */
[----:B------:R3:W5:Y:S01]  /*2630*/  MUFU.EX2 R26, R31 ;  /* 0x0000001f001a7308 */ /* 0x0007620000000800 */
[----:B--2---:R-:W-:Y:S01]  /*2640*/  @!P2 FMUL R166, R166, R166 ;  /* 0x000000a6a6a6a220 */ /* 0x004fe20000400000 */
[----:B------:R-:W-:Y:S01]  /*2650*/  FSETP.GEU.AND P2, PT, R35, -126, PT ;  /* 0xc2fc00002300780b */ /* 0x000fe20003f4e000 */
[----:B-1----:R-:W-:Y:S01]  /*2660*/  FADD R0, R152, R41 ;  /* 0x0000002998007221 */ /* 0x002fe20000000000 */
[----:B------:R-:W-:-:S03]  /*2670*/  F2FP.BF16.F32.PACK_AB R152, R25, R152 ;  /* 0x000000981998723e */ /* 0x000fc600000010ff */
[----:B------:R-:W-:Y:S01]  /*2680*/  @!P6 FMUL R42, R42, 0.5 ;  /* 0x3f0000002a2ae820 */ /* 0x000fe20000400000 */
[----:B------:R1:W2:Y:S01]  /*2690*/  MUFU.EX2 R157, R34 ;  /* 0x00000022009d7308 */ /* 0x0002a20000000800 */
[----:B----4-:R-:W-:Y:S01]  /*26a0*/  @!P4 FMUL R24, R24, R24 ;  /* 0x000000181818c220 */ /* 0x010fe20000400000 */
[----:B------:R-:W-:Y:S01]  /*26b0*/  FSETP.GEU.AND P4, PT, R39, -126, PT ;  /* 0xc2fc00002700780b */ /* 0x000fe20003f8e000 */
[----:B---3--:R-:W-:Y:S01]  /*26c0*/  FADD R31, R154, R45 ;  /* 0x0000002d9a1f7221 */ /* 0x008fe20000000000 */
[----:B------:R-:W-:-:S03]  /*26d0*/  F2FP.BF16.F32.PACK_AB R154, R29, R154 ;  /* 0x0000009a1d9a723e */ /* 0x000fc600000010ff */
[----:B------:R-:W-:Y:S01]  /*26e0*/  @!P2 FMUL R35, R35, 0.5 ;  /* 0x3f0000002323a820 */ /* 0x000fe20000400000 */
[----:B------:R3:W4:Y:S01]  /*26f0*/  MUFU.EX2 R159, R38 ;  /* 0x00000026009f7308 */ /* 0x0007220000000800 */
[----:B-----5:R-:W-:Y:S01]  /*2700*/  @!P5 FMUL R26, R26, R26 ;  /* 0x0000001a1a1ad220 */ /* 0x020fe20000400000 */
[----:B------:R-:W-:Y:S01]  /*2710*/  FSETP.GEU.AND P5, PT, R43, -126, PT ;  /* 0xc2fc00002b00780b */ /* 0x000fe20003fae000 */
[----:B-1----:R-:W-:Y:S01]  /*2720*/  FADD R34, R29, R162 ;  /* 0x000000a21d227221 */ /* 0x002fe20000000000 */
[----:B------:R-:W-:-:S03]  /*2730*/  F2FP.BF16.F32.PACK_AB R162, R162, R45 ;  /* 0x0000002da2a2723e */ /* 0x000fc600000010ff */
[----:B------:R-:W-:Y:S01]  /*2740*/  @!P4 FMUL R39, R39, 0.5 ;  /* 0x3f0000002727c820 */ /* 0x000fe20000400000 */
[----:B------:R1:W5:Y:S01]  /*2750*/  MUFU.EX2 R30, R35 ;  /* 0x00000023001e7308 */ /* 0x0003620000000800 */
[----:B--2---:R-:W-:Y:S01]  /*2760*/  @!P3 FMUL R157, R157, R157 ;  /* 0x0000009d9d9db220 */ /* 0x004fe20000400000 */
[----:B------:R-:W-:Y:S01]  /*2770*/  FSETP.GEU.AND P3, PT, R46, -126, PT ;  /* 0xc2fc00002e00780b */ /* 0x000fe20003f6e000 */
[----:B---3--:R-:W-:Y:S01]  /*2780*/  FADD R38, R158, R27 ;  /* 0x0000001b9e267221 */ /* 0x008fe20000000000 */
[----:B------:R-:W-:-:S03]  /*2790*/  F2FP.BF16.F32.PACK_AB R158, R37, R158 ;  /* 0x0000009e259e723e */ /* 0x000fc600000010ff */
[----:B------:R-:W-:Y:S01]  /*27a0*/  @!P5 FMUL R43, R43, 0.5 ;  /* 0x3f0000002b2bd820 */ /* 0x000fe20000400000 */
[----:B------:R2:W3:Y:S01]  /*27b0*/  MUFU.EX2 R32, R39 ;  /* 0x0000002700207308 */ /* 0x0004e20000000800 */
[----:B----4-:R-:W-:Y:S01]  /*27c0*/  @!P1 FMUL R159, R159, R159 ;  /* 0x0000009f9f9f9220 */ /* 0x010fe20000400000 */
[----:B------:R-:W-:Y:S01]  /*27d0*/  FSETP.GEU.AND P1, PT, R50, -126, PT ;  /* 0xc2fc00003200780b */ /* 0x000fe20003f2e000 */
[----:B-1----:R-:W-:Y:S01]  /*27e0*/  FADD R35, R156, R49 ;  /* 0x000000319c237221 */ /* 0x002fe20000000000 */
[----:B------:R-:W-:Y:S01]  /*27f0*/  FADD R31, R31, R38 ;  /* 0x000000261f1f7221 */ /* 0x000fe20000000000 */
[----:B------:R-:W-:Y:S02]  /*2800*/  F2FP.BF16.F32.PACK_AB R156, R33, R156 ;  /* 0x0000009c219c723e */ /* 0x000fe400000010ff */
[----:B------:R-:W-:Y:S01]  /*2810*/  @!P3 FMUL R46, R46, 0.5 ;  /* 0x3f0000002e2eb820 */ /* 0x000fe20000400000 */
[----:B------:R-:W1:Y:S01]  /*2820*/  MUFU.EX2 R42, R42 ;  /* 0x0000002a002a7308 */ /* 0x000e620000000800 */
[----:B-----5:R-:W-:Y:S01]  /*2830*/  @!P2 FMUL R30, R30, R30 ;  /* 0x0000001e1e1ea220 */ /* 0x020fe20000400000 */
[----:B------:R-:W-:Y:S01]  /*2840*/  FSETP.GEU.AND P2, PT, R47, -126, PT ;  /* 0xc2fc00002f00780b */ /* 0x000fe20003f4e000 */
[----:B--2---:R-:W-:Y:S01]  /*2850*/  FADD R39, R37, R166 ;  /* 0x000000a625277221 */ /* 0x004fe20000000000 */
[----:B------:R-:W-:Y:S01]  /*2860*/  FADD R0, R0, R35 ;  /* 0x0000002300007221 */ /* 0x000fe20000000000 */
[----:B------:R-:W-:-:S02]  /*2870*/  F2FP.BF16.F32.PACK_AB R166, R166, R27 ;  /* 0x0000001ba6a6723e */ /* 0x000fc400000010ff */
[----:B------:R-:W-:Y:S01]  /*2880*/  @!P1 FMUL R50, R50, 0.5 ;  /* 0x3f00000032329820 */ /* 0x000fe20000400000 */
[----:B------:R-:W2:Y:S01]  /*2890*/  MUFU.EX2 R161, R43 ;  /* 0x0000002b00a17308 */ /* 0x000ea20000000800 */
[----:B---3--:R-:W-:Y:S01]  /*28a0*/  @!P4 FMUL R32, R32, R32 ;  /* 0x000000202020c220 */ /* 0x008fe20000400000 */
[----:B------:R-:W-:Y:S01]  /*28b0*/  FSETP.GEU.AND P4, PT, R51, -126, PT ;  /* 0xc2fc00003300780b */ /* 0x000fe20003f8e000 */
[----:B------:R-:W-:Y:S01]  /*28c0*/  FADD R34, R34, R39 ;  /* 0x0000002722227221 */ /* 0x000fe20000000000 */
[----:B------:R-:W-:Y:S01]  /*28d0*/  FADD R0, R0, R31 ;  /* 0x0000001f00007221 */ /* 0x000fe20000000000 */
[----:B------:R-:W-:Y:S02]  /*28e0*/  MOV R31, UR49 ;  /* 0x00000031001f7c02 */ /* 0x000fe40008000f00 */
[----:B------:R-:W-:Y:S01]  /*28f0*/  @!P2 FMUL R47, R47, 0.5 ;  /* 0x3f0000002f2fa820 */ /* 0x000fe20000400000 */
[----:B------:R-:W3:Y:S01]  /*2900*/  MUFU.EX2 R46, R46 ;  /* 0x0000002e002e7308 */ /* 0x000ee20000000800 */
[----:B-1----:R-:W-:Y:S01]  /*2910*/  @!P6 FMUL R42, R42, R42 ;  /* 0x0000002a2a2ae220 */ /* 0x002fe20000400000 */
[----:B------:R-:W-:Y:S01]  /*2920*/  FSETP.GEU.AND P6, PT, R54, -126, PT ;  /* 0xc2fc00003600780b */ /* 0x000fe20003fce000 */
[----:B------:R-:W-:Y:S01]  /*2930*/  FADD R3, R3, R34 ;  /* 0x0000002203037221 */ /* 0x000fe20000000000 */
[----:B------:R1:W-:Y:S03]  /*2940*/  SYNCS.ARRIVE.TRANS64.A1T0 RZ, [R31+UR7], RZ ;  /* 0x000000ff1fff79a7 */ /* 0x0003e60008100007 */
[----:B------:R-:W-:Y:S01]  /*2950*/  @!P4 FMUL R51, R51, 0.5 ;  /* 0x3f0000003333c820 */ /* 0x000fe20000400000 */
[----:B------:R-:W4:Y:S01]  /*2960*/  MUFU.EX2 R163, R47 ;  /* 0x0000002f00a37308 */ /* 0x000f220000000800 */
[----:B--2---:R-:W-:Y:S01]  /*2970*/  @!P5 FMUL R161, R161, R161 ;  /* 0x000000a1a1a1d220 */ /* 0x004fe20000400000 */
[----:B------:R-:W-:Y:S01]  /*2980*/  FSETP.GEU.AND P5, PT, R28, -126, PT ;  /* 0xc2fc00001c00780b */ /* 0x000fe20003fae000 */
[----:B------:R-:W-:-:S02]  /*2990*/  FADD R3, R0, R3 ;  /* 0x0000000300037221 */ /* 0x000fc40000000000 */
[----:B------:R-:W-:Y:S01]  /*29a0*/  FADD R35, R24, R161 ;  /* 0x000000a118237221 */ /* 0x000fe20000000000 */
[----:B------:R-:W-:Y:S01]  /*29b0*/  F2FP.BF16.F32.PACK_AB R161, R161, R42 ;  /* 0x0000002aa1a1723e */ /* 0x000fe200000010ff */
[----:B------:R-:W-:Y:S01]  /*29c0*/  @!P6 FMUL R54, R54, 0.5 ;  /* 0x3f0000003636e820 */ /* 0x000fe20000400000 */
[----:B------:R-:W2:Y:S01]  /*29d0*/  MUFU.EX2 R50, R50 ;  /* 0x0000003200327308 */ /* 0x000ea20000000800 */
[----:B---3--:R-:W-:-:S04]  /*29e0*/  @!P3 FMUL R46, R46, R46 ;  /* 0x0000002e2e2eb220 */ /* 0x008fc80000400000 */
[----:B------:R-:W-:Y:S01]  /*29f0*/  FADD R36, R155, R46 ;  /* 0x0000002e9b247221 */ /* 0x000fe20000000000 */
[----:B------:R-:W-:Y:S01]  /*2a00*/  F2FP.BF16.F32.PACK_AB R155, R26, R155 ;  /* 0x0000009b1a9b723e */ /* 0x000fe200000010ff */
[----:B------:R-:W-:Y:S01]  /*2a10*/  @!P5 FMUL R28, R28, 0.5 ;  /* 0x3f0000001c1cd820 */ /* 0x000fe20000400000 */
[----:B------:R-:W3:Y:S01]  /*2a20*/  MUFU.EX2 R165, R51 ;  /* 0x0000003300a57308 */ /* 0x000ee20000000800 */
[----:B----4-:R-:W-:-:S04]  /*2a30*/  @!P2 FMUL R163, R163, R163 ;  /* 0x000000a3a3a3a220 */ /* 0x010fc80000400000 */
[----:B------:R-:W-:Y:S01]  /*2a40*/  FADD R38, R26, R163 ;  /* 0x000000a31a267221 */ /* 0x000fe20000000000 */
[----:B------:R-:W-:Y:S02]  /*2a50*/  F2FP.BF16.F32.PACK_AB R163, R163, R46 ;  /* 0x0000002ea3a3723e */ /* 0x000fe400000010ff */
[----:B------:R-:W4:Y:S01]  /*2a60*/  MUFU.EX2 R168, R54 ;  /* 0x0000003600a87308 */ /* 0x000f220000000800 */
[----:B--2---:R-:W-:-:S04]  /*2a70*/  @!P1 FMUL R50, R50, R50 ;  /* 0x0000003232329220 */ /* 0x004fc80000400000 */
[----:B------:R-:W-:Y:S01]  /*2a80*/  FADD R39, R157, R50 ;  /* 0x000000329d277221 */ /* 0x000fe20000000000 */
[----:B------:R-:W-:Y:S02]  /*2a90*/  F2FP.BF16.F32.PACK_AB R157, R30, R157 ;  /* 0x0000009d1e9d723e */ /* 0x000fe400000010ff */
[----:B------:R2:W5:Y:S01]  /*2aa0*/  MUFU.EX2 R167, R28 ;  /* 0x0000001c00a77308 */ /* 0x0005620000000800 */
[----:B---3--:R-:W-:-:S04]  /*2ab0*/  @!P4 FMUL R165, R165, R165 ;  /* 0x000000a5a5a5c220 */ /* 0x008fc80000400000 */
[----:B------:R-:W-:Y:S01]  /*2ac0*/  FADD R40, R30, R165 ;  /* 0x000000a51e287221 */ /* 0x000fe20000000000 */
[----:B------:R-:W-:Y:S01]  /*2ad0*/  F2FP.BF16.F32.PACK_AB R165, R165, R50 ;  /* 0x00000032a5a5723e */ /* 0x000fe200000010ff */
[----:B----4-:R-:W-:Y:S01]  /*2ae0*/  @!P6 FMUL R168, R168, R168 ;  /* 0x000000a8a8a8e220 */ /* 0x010fe20000400000 */
[----:B--2---:R-:W-:Y:S01]  /*2af0*/  FADD R28, R153, R42 ;  /* 0x0000002a991c7221 */ /* 0x004fe20000000000 */
[----:B------:R-:W-:Y:S01]  /*2b00*/  FADD R35, R35, R40 ;  /* 0x0000002823237221 */ /* 0x000fe20000000000 */
[----:B------:R-:W-:Y:S01]  /*2b10*/  F2FP.BF16.F32.PACK_AB R153, R24, R153 ;  /* 0x000000991899723e */ /* 0x000fe200000010ff */
[----:B------:R-:W-:Y:S01]  /*2b20*/  FADD R43, R159, R168 ;  /* 0x000000a89f2b7221 */ /* 0x000fe20000000000 */
[----:B------:R-:W-:Y:S01]  /*2b30*/  FADD R28, R28, R39 ;  /* 0x000000271c1c7221 */ /* 0x000fe20000000000 */
[----:B------:R-:W-:Y:S01]  /*2b40*/  F2FP.BF16.F32.PACK_AB R159, R32, R159 ;  /* 0x0000009f209f723e */ /* 0x000fe200000010ff */
[----:B-----5:R-:W-:Y:S01]  /*2b50*/  @!P5 FMUL R167, R167, R167 ;  /* 0x000000a7a7a7d220 */ /* 0x020fe20000400000 */
[----:B------:R-:W-:-:S03]  /*2b60*/  FADD R43, R36, R43 ;  /* 0x0000002b242b7221 */ /* 0x000fc60000000000 */
[----:B------:R-:W-:Y:S01]  /*2b70*/  FADD R47, R32, R167 ;  /* 0x000000a7202f7221 */ /* 0x000fe20000000000 */
[----:B------:R-:W-:-:S03]  /*2b80*/  FADD R28, R28, R43 ;  /* 0x0000002b1c1c7221 */ /* 0x000fc60000000000 */
[----:B------:R-:W-:-:S04]  /*2b90*/  FADD R38, R38, R47 ;  /* 0x0000002f26267221 */ /* 0x000fc80000000000 */
[----:B------:R-:W-:-:S04]  /*2ba0*/  FADD R35, R35, R38 ;  /* 0x0000002623237221 */ /* 0x000fc80000000000 */
[----:B------:R-:W-:Y:S01]  /*2bb0*/  FADD R0, R28, R35 ;  /* 0x000000231c007221 */ /* 0x000fe20000000000 */
[----:B-1----:R-:W-:Y:S06]  /*2bc0*/  @!P0 BRA `(.L_x_21) ;  /* 0x0000000000048947 */ /* 0x002fec0003800000 */
[----:B------:R-:W-:Y:S01]  /*2bd0*/  BPT.TRAP 0x1 ;  /* 0x000000040000795c */ /* 0x000fe20000300000 */
.L_x_21:
[----:B------:R-:W-:Y:S01]  /*2be0*/  ULEA UR6, UR5, UR4, 0x3 ;  /* 0x0000000405067291 */ /* 0x000fe2000f8e183f */
[----:B------:R-:W-:Y:S01]  /*2bf0*/  SHF.L.U32 R19, R169, 0x1f, RZ ;  /* 0x0000001fa9137819 */ /* 0x000fe200000006ff */
[----:B------:R-:W-:-:S07]  /*2c00*/  ULOP3.LUT UR38, UR38, 0x2000000, URZ, 0xfc, !UPT ;  /* 0x0200000026267892 */ /* 0x000fce000f8efc3f */
[----:B------:R-:W1:Y:S02]  /*2c10*/  SYNCS.PHASECHK.TRANS64.TRYWAIT P1, [UR6+0x3c400], R19 ;  /* 0x03c40013ff0075a7 */ /* 0x000e640008020146 */
[----:B-1----:R-:W-:Y:S05]  /*2c20*/  @!P1 BRA `(.L_x_22) ;  /* 0x00000074006c9947 */ /* 0x002fea0003800000 */
.L_x_124:
[----:B------:R-:W-:Y:S01]  /*2c30*/  ULEA UR10, UR5, UR38, 0xb ;  /* 0x00000026050a7291 */ /* 0x000fe2000f8e583f */
[----:B-1----:R-:W-:Y:S01]  /*2c40*/  WARPGROUP.ARRIVE ;  /* 0x00000000000079c5 */ /* 0x002fe20000000000 */
[----:B------:R-:W-:Y:S01]  /*2c50*/  UMOV UR7, 0x40000040 ;  /* 0x4000004000077882 */ /* 0x000fe20000000000 */
[----:B------:R-:W-:-:S04]  /*2c60*/  F2FP.BF16.F32.PACK_AB R167, R167, R168 ;  /* 0x000000a8a7a7723e */ /* 0x000fc800000010ff */
[----:B------:R-:W-:Y:S02]  /*2c70*/  UMOV UR6, UR10 ;  /* 0x0000000a00067c82 */ /* 0x000fe40008000000 */
[----:B------:R-:W-:Y:S01]  /*2c80*/  HGMMA.64x256x16.F32.BF16 R24, R152, gdesc[UR4].tnspB, RZ, !UPT, gsb0 ;  /* 0x43e0000498187df0 */ /* 0x000fe2000c0018ff */
[----:B------:R-:W-:Y:S01]  /*2c90*/  UIADD3 UR6, UR10, 0x80, URZ ;  /* 0x000000800a067890 */ /* 0x000fe2000fffe03f */
[----:B------:R-:W-:Y:S01]  /*2ca0*/  UMOV UR7, 0x40000040 ;  /* 0x4000004000077882 */ /* 0x000fe20000000000 */
[----:B------:R-:W-:Y:S02]  /*2cb0*/  WARPGROUP.DEPBAR.LE gsb0, 0x0 ;  /* 0x00008000000079c5 */ /* 0x000fe40000010000 */
[----:B------:R-:W-:-:S15]  /*2cc0*/  WARPGROUP.ARRIVE ;  /* 0x00000000000079c5 */ /* 0x000fde0000000000 */
[----:B------:R-:W-:-:S08]  /*2cd0*/  NOP ;  /* 0x0000000000007918 */ /* 0x000fd00000000000 */
[----:B------:R-:W-:Y:S01]  /*2ce0*/  HGMMA.64x256x16.F32.BF16 R24, R156, gdesc[UR4].tnspB, R24, gsb0 ;  /* 0x43e000049c187df0 */ /* 0x000fe20008001818 */
        /* <DEDUP_REMOVED lines=11> */
[----:B------:R-:W-:Y:S03]  /*2da0*/  HGMMA.64x256x16.F32.BF16 R24, R164, gdesc[UR4].tnspB, R24, gsb0 ;  /* 0x43e00004a4187df0 */ /* 0x000fe60008001818 */
[----:B------:R-:W-:Y:S02]  /*2db0*/  WARPGROUP.DEPBAR.LE gsb0, 0x0 ;  /* 0x00008000000079c5 */ /* 0x000fe40000010000 */
[----:B------:R-:W-:Y:S05]  /*2dc0*/  @!P0 BRA `(.L_x_23) ;  /* 0x0000000000048947 */ /* 0x000fea0003800000 */
[----:B------:R-:W-:Y:S01]  /*2dd0*/  BPT.TRAP 0x1 ;  /* 0x000000040000795c */ /* 0x000fe20000300000 */
.L_x_23:
[----:B------:R-:W-:Y:S01]  /*2de0*/  R2UR UR6, R18 ;  /* 0x00000000120672ca */ /* 0x000fe200000e0000 */
[----:B------:R-:W-:-:S04]  /*2df0*/  UIADD3 UR48, UR48, 0x3c428, URZ ;  /* 0x0003c42830307890 */ /* 0x000fc8000fffe03f */
[----:B------:R-:W-:-:S08]  /*2e00*/  UPRMT UR48, URZ, 0x654, UR48 ;  /* 0x000006543f307896 */ /* 0x000fd00008000030 */
[----:B------:R-:W-:Y:S01]  /*2e10*/  UISETP.GT.U32.AND UP0, UPT, UR6, 0x1, UPT ;  /* 0x000000010600788c */ /* 0x000fe2000bf04070 */
[----:B------:R-:W-:Y:S05]  /*2e20*/  SYNCS.ARRIVE.TRANS64.RED.A1T0 RZ, [UR48], RZ ;  /* 0x000000ffffff79a7 */ /* 0x000fea0008100430 */
[----:B------:R-:W-:-:S13]  /*2e30*/  PLOP3.LUT P1, PT, PT, PT, UP0, 0x80, 0x0 ;  /* 0x000000000000781c */ /* 0x000fda0003f2f008 */
[----:B------:R-:W-:Y:S05]  /*2e40*/  @P1 BRA `(.L_x_24) ;  /* 0x0000000000041947 */ /* 0x000fea0003800000 */
[----:B------:R-:W-:Y:S01]  /*2e50*/  BPT.TRAP 0x1 ;  /* 0x000000040000795c */ /* 0x000fe20000300000 */
.L_x_24:
[----:B------:R-:W1:Y:S01]  /*2e60*/  LDC R152, c[0x0][0x28c] ;  /* 0x0000a300ff987b82 */ /* 0x000e620000000800 */
[----:B------:R-:W-:-:S04]  /*2e70*/  UIADD3 UR36, UR5, 0x1, URZ ;  /* 0x0000000105247890 */ /* 0x000fc8000fffe03f */
[----:B------:R-:W-:-:S04]  /*2e80*/  UISETP.NE.AND UP0, UPT, UR36, 0x5, UPT ;  /* 0x000000052400788c */ /* 0x000fc8000bf05270 */
[----:B------:R-:W-:Y:S02]  /*2e90*/  USEL UR6, URZ, 0x1, UP0 ;  /* 0x000000013f067887 */ /* 0x000fe40008000000 */
[----:B------:R-:W-:-:S04]  /*2ea0*/  USEL UR36, UR36, URZ, UP0 ;  /* 0x0000003f24247287 */ /* 0x000fc80008000000 */
[----:B------:R-:W-:Y:S02]  /*2eb0*/  LOP3.LUT R19, R169, UR6, RZ, 0x3c, !PT ;  /* 0x00000006a9137c12 */ /* 0x000fe4000f8e3cff */
[----:B-1----:R-:W-:-:S13]  /*2ec0*/  ISETP.GE.AND P2, PT, R152, 0x41, PT ;  /* 0x000000419800780c */ /* 0x002fda0003f46270 */
[----:B------:R-:W-:Y:S05]  /*2ed0*/  @!P2 BRA `(.L_x_25) ;  /* 0x000000240008a947 */ /* 0x000fea0003800000 */
[----:B------:R-:W-:Y:S01]  /*2ee0*/  IADD3 R152, R152, 0x3f, RZ ;  /* 0x0000003f98987810 */ /* 0x000fe20007ffe0ff */
[----:B------:R-:W-:Y:S01]  /*2ef0*/  ULDC UR6, c[0x0][0x604] ;  /* 0x0001810000067ab9 */ /* 0x000fe20000000800 */
[----:B------:R-:W-:Y:S02]  /*2f00*/  MOV R187, R7 ;  /* 0x0000000700bb7202 */ /* 0x000fe40000000f00 */
[----:B------:R-:W-:Y:S02]  /*2f10*/  SHF.R.S32.HI R153, RZ, 0x1f, R152 ;  /* 0x0000001fff997819 */ /* 0x000fe40000011498 */
[----:B------:R-:W-:Y:S02]  /*2f20*/  MOV R185, R6 ;  /* 0x0000000600b97202 */ /* 0x000fe40000000f00 */
[----:B------:R-:W-:-:S04]  /*2f30*/  LEA.HI R153, R153, R152, RZ, 0x6 ;  /* 0x0000009899997211 */ /* 0x000fc800078f30ff */
[----:B------:R-:W-:-:S07]  /*2f40*/  SHF.R.S32.HI R184, RZ, 0x6, R153 ;  /* 0x00000006ffb87819 */ /* 0x000fce0000011499 */
.L_x_36:
[----:B-1----:R-:W-:Y:S05]  /*2f50*/  @!P0 BRA `(.L_x_26) ;  /* 0x0000000000048947 */ /* 0x002fea0003800000 */
[----:B------:R-:W-:Y:S01]  /*2f60*/  BPT.TRAP 0x1 ;  /* 0x000000040000795c */ /* 0x000fe20000300000 */
.L_x_26:
[----:B------:R-:W1:Y:S01]  /*2f70*/  S2UR UR7, SR_CgaCtaId ;  /* 0x00000000000779c3 */ /* 0x000e620000008800 */
[----:B------:R-:W-:Y:S01]  /*2f80*/  UMOV UR4, 0x400 ;  /* 0x0000040000047882 */ /* 0x000fe20000000000 */
[----:B------:R-:W-:Y:S01]  /*2f90*/  SHF.L.U32 R6, R19, 0x1f, RZ ;  /* 0x0000001f13067819 */ /* 0x000fe200000006ff */
[----:B-1----:R-:W-:-:S04]  /*2fa0*/  ULEA UR4, UR7, UR4, 0x18 ;  /* 0x0000000407047291 */ /* 0x002fc8000f8ec03f */
[----:B------:R-:W-:-:S09]  /*2fb0*/  ULEA UR7, UR36, UR4, 0x3 ;  /* 0x0000000424077291 */ /* 0x000fd2000f8e183f */
[----:B------:R-:W1:Y:S02]  /*2fc0*/  SYNCS.PHASECHK.TRANS64.TRYWAIT P2, [UR7+0x3c400], R6 ;  /* 0x03c40006ff0075a7 */ /* 0x000e640008040147 */
[----:B-1----:R-:W-:Y:S05]  /*2fd0*/  @!P2 BRA `(.L_x_27) ;  /* 0x000000700098a947 */ /* 0x002fea0003800000 */
.L_x_125:
[----:B------:R-:W-:Y:S01]  /*2fe0*/  R2UR UR48, R4 ;  /* 0x00000000043072ca */ /* 0x000fe200000e0000 */
[----:B------:R-:W-:Y:S01]  /*2ff0*/  ULEA UR7, UR36, UR37, 0xb ;  /* 0x0000002524077291 */ /* 0x000fe2000f8e583f */
[----:B------:R-:W-:Y:S01]  /*3000*/  R2UR UR49, R5 ;  /* 0x00000000053172ca */ /* 0x000fe200000e0000 */
[----:B------:R-:W-:Y:S01]  /*3010*/  WARPGROUP.ARRIVE ;  /* 0x00000000000079c5 */ /* 0x000fe20000000000 */
[----:B------:R-:W-:Y:S01]  /*3020*/  UMOV UR51, 0x40000040 ;  /* 0x4000004000337882 */ /* 0x000fe20000000000 */
[----:B------:R-:W-:Y:S01]  /*3030*/  UIADD3 UR10, UR7, 0x206, URZ ;  /* 0x00000206070a7890 */ /* 0x000fe2000fffe03f */
[----:B------:R-:W-:Y:S02]  /*3040*/  UMOV UR11, 0x40000040 ;  /* 0x40000040000b7882 */ /* 0x000fe40000000000 */
[----:B------:R-:W-:Y:S01]  /*3050*/  UMOV UR50, UR7 ;  /* 0x0000000700327c82 */ /* 0x000fe20008000000 */
[----:B------:R-:W-:Y:S01]  /*3060*/  UIADD3 UR14, UR7, 0x400, URZ ;  /* 0x00000400070e7890 */ /* 0x000fe2000fffe03f */
[----:B------:R-:W-:Y:S01]  /*3070*/  UMOV UR15, 0x40000040 ;  /* 0x40000040000f7882 */ /* 0x000fe20000000000 */
[----:B------:R-:W-:Y:S01]  /*3080*/  UIADD3 UR18, UR7, 0x402, URZ ;  /* 0x0000040207127890 */ /* 0x000fe2000fffe03f */
[----:B------:R-:W-:-:S03]  /*3090*/  UMOV UR19, 0x40000040 ;  /* 0x4000004000137882 */ /* 0x000fc60000000000 */
[----:B------:R-:W-:Y:S01]  /*30a0*/  HGMMA.64x64x16.F32.BF16 R152, gdesc[UR48], RZ, !UPT, gsb0 ;  /* 0x00e00000309879f0 */ /* 0x000fe2000c0018ff */
[----:B------:R-:W-:Y:S01]  /*30b0*/  R2UR UR48, R8 ;  /* 0x00000000083072ca */ /* 0x000fe200000e0000 */
[----:B------:R-:W-:Y:S01]  /*30c0*/  UIADD3 UR50, UR7, 0x2, URZ ;  /* 0x0000000207327890 */ /* 0x000fe2000fffe03f */
[----:B------:R-:W-:Y:S01]  /*30d0*/  R2UR UR49, R9 ;  /* 0x00000000093172ca */ /* 0x000fe200000e0000 */
[----:B------:R-:W-:Y:S01]  /*30e0*/  UMOV UR51, 0x40000040 ;  /* 0x4000004000337882 */ /* 0x000fe20000000000 */
[----:B------:R-:W-:Y:S01]  /*30f0*/  UIADD3 UR22, UR7, 0x404, URZ ;  /* 0x0000040407167890 */ /* 0x000fe2000fffe03f */
        /* <DEDUP_REMOVED lines=9> */
[----:B------:R-:W-:-:S02]  /*3190*/  WARPGROUP.DEPBAR.LE gsb0, 0x0 ;  /* 0x00008000000079c5 */ /* 0x000fc40000010000 */
[----:B------:R-:W-:-:S06]  /*31a0*/  WARPGROUP.ARRIVE ;  /* 0x00000000000079c5 */ /* 0x000fcc0000000000 */
[----:B------:R-:W-:Y:S01]  /*31b0*/  HGMMA.64x64x16.F32.BF16 R152, gdesc[UR48], R152, gsb0 ;  /* 0x00e00000309879f0 */ /* 0x000fe20008001898 */
[----:B------:R-:W-:Y:S01]  /*31c0*/  R2UR UR48, R10 ;  /* 0x000000000a3072ca */ /* 0x000fe200000e0000 */
[----:B------:R-:W-:Y:S01]  /*31d0*/  UIADD3 UR50, UR7, 0x4, URZ ;  /* 0x0000000407327890 */ /* 0x000fe2000fffe03f */
[----:B------:R-:W-:Y:S01]  /*31e0*/  R2UR UR49, R11 ;  /* 0x000000000b3172ca */ /* 0x000fe200000e0000 */
[----:B------:R-:W-:Y:S01]  /*31f0*/  UMOV UR51, 0x40000040 ;  /* 0x4000004000337882 */ /* 0x000fe20000000000 */
[----:B------:R-:W-:Y:S02]  /*3200*/  WARPGROUP.DEPBAR.LE gsb0, 0x0 ;  /* 0x00008000000079c5 */ /* 0x000fe40000010000 */
[----:B------:R-:W-:-:S09]  /*3210*/  WARPGROUP.ARRIVE ;  /* 0x00000000000079c5 */ /* 0x000fd20000000000 */
        /* <DEDUP_REMOVED lines=22> */
[----:B------:R-:W-:Y:S01]  /*3380*/  UIADD3 UR50, UR7, 0x204, URZ ;  /* 0x0000020407327890 */ /* 0x000fe2000fffe03f */
[----:B------:R-:W-:Y:S01]  /*3390*/  UMOV UR48, UR56 ;  /* 0x0000003800307c82 */ /* 0x000fe20008000000 */
[----:B------:R-:W-:Y:S01]  /*33a0*/  UMOV UR49, UR57 ;  /* 0x0000003900317c82 */ /* 0x000fe20008000000 */
[----:B------:R-:W-:Y:S01]  /*33b0*/  UMOV UR51, 0x40000040 ;  /* 0x4000004000337882 */ /* 0x000fe20000000000 */
[----:B------:R-:W-:Y:S02]  /*33c0*/  WARPGROUP.DEPBAR.LE gsb0, 0x0 ;  /* 0x00008000000079c5 */ /* 0x000fe40000010000 */
[----:B------:R-:W-:-:S06]  /*33d0*/  WARPGROUP.ARRIVE ;  /* 0x00000000000079c5 */ /* 0x000fcc0000000000 */
[----:B------:R-:W-:Y:S01]  /*33e0*/  HGMMA.64x64x16.F32.BF16 R152, gdesc[UR48], R152, gsb0 ;  /* 0x00e00000309879f0 */ /* 0x000fe20008001898 */
[----:B------:R-:W-:Y:S01]  /*33f0*/  UIADD3 UR50, UR7, 0x606, URZ ;  /* 0x0000060607327890 */ /* 0x000fe2000fffe03f */
[----:B------:R-:W-:Y:S01]  /*3400*/  UMOV UR48, UR52 ;  /* 0x0000003400307c82 */ /* 0x000fe20008000000 */
[----:B------:R-:W-:Y:S01]  /*3410*/  UMOV UR49, UR53 ;  /* 0x0000003500317c82 */ /* 0x000fe20008000000 */
[----:B------:R-:W-:Y:S01]  /*3420*/  UMOV UR51, 0x40000040 ;  /* 0x4000004000337882 */ /* 0x000fe20000000000 */
[----:B------:R-:W-:-:S04]  /*3430*/  UIADD3 UR7, UR36, 0x1, URZ ;  /* 0x0000000124077890 */ /* 0x000fc8000fffe03f */
[----:B------:R-:W-:-:S04]  /*3440*/  UISETP.NE.AND UP0, UPT, UR7, 0x5, UPT ;  /* 0x000000050700788c */ /* 0x000fc8000bf05270 */
[----:B------:R-:W-:Y:S01]  /*3450*/  USEL UR7, UR7, URZ, UP0 ;  /* 0x0000003f07077287 */ /* 0x000fe20008000000 */
[----:B------:R-:W-:Y:S02]  /*3460*/  WARPGROUP.DEPBAR.LE gsb0, 0x0 ;  /* 0x00008000000079c5 */ /* 0x000fe40000010000 */
[----:B------:R-:W-:-:S06]  /*3470*/  WARPGROUP.ARRIVE ;  /* 0x00000000000079c5 */ /* 0x000fcc0000000000 */
[----:B------:R-:W-:Y:S01]  /*3480*/  HGMMA.64x64x16.F32.BF16 R152, gdesc[UR8], R152, gsb0 ;  /* 0x00e00000089879f0 */ /* 0x000fe20008001898 */
[----:B------:R-:W-:-:S06]  /*3490*/  USEL UR10, URZ, 0x1, UP0 ;  /* 0x000000013f0a7887 */ /* 0x000fcc0008000000 */
[----:B------:R-:W-:Y:S01]  /*34a0*/  LOP3.LUT R19, R19, UR10, RZ, 0x3c, !PT ;  /* 0x0000000a13137c12 */ /* 0x000fe2000f8e3cff */
        /* <DEDUP_REMOVED lines=25> */
[----:B------:R-:W-:Y:S05]  /*3640*/  @!P0 BRA `(.L_x_28) ;  /* 0x0000000000048947 */ /* 0x000fea0003800000 */
[----:B------:R-:W-:Y:S01]  /*3650*/  BPT.TRAP 0x1 ;  /* 0x000000040000795c */ /* 0x000fe20000300000 */
.L_x_28:
[----:B-1----:R-:W-:Y:S01]  /*3660*/  FMNMX R6, R152, R187, !PT ;  /* 0x000000bb98067209 */ /* 0x002fe20007800000 */
[----:B------:R-:W-:Y:S01]  /*3670*/  ULEA UR10, UR7, UR4, 0x3 ;  /* 0x00000004070a7291 */ /* 0x000fe2000f8e183f */
[----:B------:R-:W-:Y:S02]  /*3680*/  FMNMX R186, R154, R185, !PT ;  /* 0x000000b99aba7209 */ /* 0x000fe40007800000 */
[----:B------:R-:W-:Y:S02]  /*3690*/  FMNMX R7, R153, R6, !PT ;  /* 0x0000000699077209 */ /* 0x000fe40007800000 */
[----:B------:R-:W-:Y:S02]  /*36a0*/  FMNMX R189, R155, R186, !PT ;  /* 0x000000ba9bbd7209 */ /* 0x000fe40007800000 */
[----:B------:R-:W-:Y:S02]  /*36b0*/  FMNMX R6, R156, R7, !PT ;  /* 0x000000079c067209 */ /* 0x000fe40007800000 */
[----:B------:R-:W-:-:S02]  /*36c0*/  FMNMX R186, R158, R189, !PT ;  /* 0x000000bd9eba7209 */ /* 0x000fc40007800000 */
[----:B------:R-:W-:Y:S02]  /*36d0*/  FMNMX R7, R157, R6, !PT ;  /* 0x000000069d077209 */ /* 0x000fe40007800000 */
[----:B------:R-:W-:Y:S02]  /*36e0*/  FMNMX R189, R159, R186, !PT ;  /* 0x000000ba9fbd7209 */ /* 0x000fe40007800000 */
[----:B------:R-:W-:Y:S02]  /*36f0*/  FMNMX R6, R160, R7, !PT ;  /* 0x00000007a0067209 */ /* 0x000fe40007800000 */
[----:B------:R-:W-:Y:S02]  /*3700*/  FMNMX R186, R162, R189, !PT ;  /* 0x000000bda2ba7209 */ /* 0x000fe40007800000 */
[----:B------:R-:W-:Y:S02]  /*3710*/  FMNMX R7, R161, R6, !PT ;  /* 0x00000006a1077209 */ /* 0x000fe40007800000 */
[----:B------:R-:W-:-:S02]  /*3720*/  FMNMX R189, R163, R186, !PT ;  /* 0x000000baa3bd7209 */ /* 0x000fc40007800000 */
        /* <DEDUP_REMOVED lines=22> */
[C---:B------:R-:W-:Y:S02]  /*3890*/  FSETP.NEU.AND P2, PT, R7.reuse, -INF , PT ;  /* 0xff8000000700780b */ /* 0x040fe40003f4d000 */
[----:B------:R-:W-:Y:S02]  /*38a0*/  FMNMX R190, R182, R189, !PT ;  /* 0x000000bdb6be7209 */ /* 0x000fe40007800000 */
[----:B------:R-:W-:-:S02]  /*38b0*/  FSEL R186, R7, RZ, P2 ;  /* 0x000000ff07ba7208 */ /* 0x000fc40001000000 */
[----:B------:R-:W-:-:S03]  /*38c0*/  FMNMX R190, R183, R190, !PT ;  /* 0x000000beb7be7209 */ /* 0x000fc60007800000 */
[C---:B------:R-:W-:Y:S01]  /*38d0*/  FMUL R188, R186.reuse, UR6 ;  /* 0x00000006babc7c20 */ /* 0x040fe20008400000 */
[----:B------:R-:W-:Y:S01]  /*38e0*/  FADD R186, -R186, R187 ;  /* 0x000000bbbaba7221 */ /* 0x000fe20000000100 */
[----:B------:R-:W1:Y:S02]  /*38f0*/  SHFL.BFLY PT, R191, R190, 0x1, 0x1f ;  /* 0x0c201f00bebf7f89 */ /* 0x000e6400000e0000 */
[--C-:B------:R-:W-:Y:S01]  /*3900*/  FFMA R152, R152, UR6, -R188.reuse ;  /* 0x0000000698987c23 */ /* 0x100fe200080008bc */
[--C-:B------:R-:W-:Y:S01]  /*3910*/  FFMA R153, R153, UR6, -R188.reuse ;  /* 0x0000000699997c23 */ /* 0x100fe200080008bc */
[--C-:B------:R-:W-:Y:S01]  /*3920*/  FFMA R156, R156, UR6, -R188.reuse ;  /* 0x000000069c9c7c23 */ /* 0x100fe200080008bc */
[--C-:B------:R-:W-:Y:S01]  /*3930*/  FFMA R6, R157, UR6, -R188.reuse ;  /* 0x000000069d067c23 */ /* 0x100fe200080008bc */
[--C-:B------:R-:W-:Y:S01]  /*3940*/  FFMA R157, R160, UR6, -R188.reuse ;  /* 0x00000006a09d7c23 */ /* 0x100fe200080008bc */
[----:B------:R-:W-:Y:S01]  /*3950*/  FSETP.GEU.AND P5, PT, R152, -126, PT ;  /* 0xc2fc00009800780b */ /* 0x000fe20003fae000 */
        /* <DEDUP_REMOVED lines=9> */
[----:B------:R-:W-:-:S03]  /*39f0*/  FFMA R176, R176, UR6, -R188 ;  /* 0x00000006b0b07c23 */ /* 0x000fc600080008bc */
[----:B------:R-:W-:Y:S02]  /*3a00*/  @!P5 FMUL R152, R152, 0.5 ;  /* 0x3f0000009898d820 */ /* 0x000fe40000400000 */
[----:B------:R-:W-:Y:S02]  /*3a10*/  @!P3 FMUL R153, R153, 0.5 ;  /* 0x3f0000009999b820 */ /* 0x000fe40000400000 */
[----:B------:R-:W-:Y:S01]  /*3a20*/  @!P2 FMUL R156, R156, 0.5 ;  /* 0x3f0000009c9ca820 */ /* 0x000fe20000400000 */
[----:B-1----:R-:W-:Y:S01]  /*3a30*/  FMNMX R191, R190, R191, !PT ;  /* 0x000000bfbebf7209 */ /* 0x002fe20007800000 */
[----:B------:R-:W1:Y:S01]  /*3a40*/  MUFU.EX2 R152, R152 ;  /* 0x0000009800987308 */ /* 0x000e620000000800 */
[----:B------:R-:W-:Y:S01]  /*3a50*/  @!P6 FMUL R157, R157, 0.5 ;  /* 0x3f0000009d9de820 */ /* 0x000fe20000400000 */
[----:B------:R-:W-:Y:S01]  /*3a60*/  @!P4 FMUL R6, R6, 0.5 ;  /* 0x3f0000000606c820 */ /* 0x000fe20000400000 */
[--C-:B------:R-:W-:Y:S01]  /*3a70*/  FFMA R190, R172, UR6, -R188.reuse ;  /* 0x00000006acbe7c23 */ /* 0x100fe200080008bc */
[----:B------:R-:W-:-:S04]  /*3a80*/  FFMA R172, R173, UR6, -R188 ;  /* 0x00000006adac7c23 */ /* 0x000fc800080008bc */
[----:B------:R-:W2:Y:S08]  /*3a90*/  MUFU.EX2 R153, R153 ;  /* 0x0000009900997308 */ /* 0x000eb00000000800 */
[----:B------:R-:W3:Y:S01]  /*3aa0*/  MUFU.EX2 R156, R156 ;  /* 0x0000009c009c7308 */ /* 0x000ee20000000800 */
[----:B-1----:R-:W-:Y:S01]  /*3ab0*/  @!P5 FMUL R152, R152, R152 ;  /* 0x000000989898d220 */ /* 0x002fe20000400000 */
[----:B------:R-:W-:-:S06]  /*3ac0*/  FSETP.GEU.AND P5, PT, R160, -126, PT ;  /* 0xc2fc0000a000780b */ /* 0x000fcc0003fae000 */
[----:B------:R-:W1:Y:S01]  /*3ad0*/  MUFU.EX2 R157, R157 ;  /* 0x0000009d009d7308 */ /* 0x000e620000000800 */
[----:B--2---:R-:W-:Y:S01]  /*3ae0*/  @!P3 FMUL R153, R153, R153 ;  /* 0x000000999999b220 */ /* 0x004fe20000400000 */
[----:B------:R-:W-:-:S05]  /*3af0*/  FSETP.GEU.AND P3, PT, R164, -126, PT ;  /* 0xc2fc0000a400780b */ /* 0x000fca0003f6e000 */
[----:B------:R-:W-:Y:S01]  /*3b00*/  @!P5 FMUL R160, R160, 0.5 ;  /* 0x3f000000a0a0d820 */ /* 0x000fe20000400000 */
[----:B------:R2:W4:Y:S01]  /*3b10*/  MUFU.EX2 R161, R6 ;  /* 0x0000000600a17308 */ /* 0x0005220000000800 */
[----:B---3--:R-:W-:Y:S01]  /*3b20*/  @!P2 FMUL R156, R156, R156 ;  /* 0x0000009c9c9ca220 */ /* 0x008fe20000400000 */
[----:B------:R-:W-:-:S05]  /*3b30*/  FSETP.GEU.AND P2, PT, R165, -126, PT ;  /* 0xc2fc0000a500780b */ /* 0x000fca0003f4e000 */
[----:B------:R-:W-:Y:S01]  /*3b40*/  @!P3 FMUL R164, R164, 0.5 ;  /* 0x3f000000a4a4b820 */ /* 0x000fe20000400000 */
[----:B------:R-:W3:Y:S01]  /*3b50*/  MUFU.EX2 R160, R160 ;  /* 0x000000a000a07308 */ /* 0x000ee20000000800 */
[----:B-1----:R-:W-:Y:S01]  /*3b60*/  @!P6 FMUL R157, R157, R157 ;  /* 0x0000009d9d9de220 */ /* 0x002fe20000400000 */
[----:B------:R-:W-:Y:S01]  /*3b70*/  FSETP.GEU.AND P6, PT, R168, -126, PT ;  /* 0xc2fc0000a800780b */ /* 0x000fe20003fce000 */
[----:B--2---:R-:W1:Y:S04]  /*3b80*/  SHFL.BFLY PT, R6, R191, 0x2, 0x1f ;  /* 0x0c401f00bf067f89 */ /* 0x004e6800000e0000 */
[----:B------:R-:W-:Y:S01]  /*3b90*/  @!P2 FMUL R165, R165, 0.5 ;  /* 0x3f000000a5a5a820 */ /* 0x000fe20000400000 */
[----:B------:R-:W2:Y:S01]  /*3ba0*/  MUFU.EX2 R164, R164 ;  /* 0x000000a400a47308 */ /* 0x000ea20000000800 */
[----:B----4-:R-:W-:Y:S01]  /*3bb0*/  @!P4 FMUL R161, R161, R161 ;  /* 0x000000a1a1a1c220 */ /* 0x010fe20000400000 */
[----:B------:R-:W-:-:S05]  /*3bc0*/  FSETP.GEU.AND P4, PT, R189, -126, PT ;  /* 0xc2fc0000bd00780b */ /* 0x000fca0003f8e000 */
[----:B------:R-:W-:Y:S01]  /*3bd0*/  @!P6 FMUL R168, R168, 0.5 ;  /* 0x3f000000a8a8e820 */ /* 0x000fe20000400000 */
[----:B------:R-:W4:Y:S01]  /*3be0*/  MUFU.EX2 R165, R165 ;  /* 0x000000a500a57308 */ /* 0x000f220000000800 */
[----:B---3--:R-:W-:Y:S01]  /*3bf0*/  @!P5 FMUL R160, R160, R160 ;  /* 0x000000a0a0a0d220 */ /* 0x008fe20000400000 */
[----:B------:R-:W-:-:S05]  /*3c00*/  FSETP.GEU.AND P5, PT, R190, -126, PT ;  /* 0xc2fc0000be00780b */ /* 0x000fca0003fae000 */
[----:B------:R-:W-:Y:S01]  /*3c10*/  @!P4 FMUL R189, R189, 0.5 ;  /* 0x3f000000bdbdc820 */ /* 0x000fe20000400000 */
[----:B------:R-:W3:Y:S01]  /*3c20*/  MUFU.EX2 R168, R168 ;  /* 0x000000a800a87308 */ /* 0x000ee20000000800 */
[----:B--2---:R-:W-:Y:S01]  /*3c30*/  @!P3 FMUL R164, R164, R164 ;  /* 0x000000a4a4a4b220 */ /* 0x004fe20000400000 */
[----:B------:R-:W-:Y:S02]  /*3c40*/  FSETP.GEU.AND P3, PT, R172, -126, PT ;  /* 0xc2fc0000ac00780b */ /* 0x000fe40003f6e000 */
[----:B-1----:R-:W-:-:S03]  /*3c50*/  FMNMX R6, R191, R6, !PT ;  /* 0x00000006bf067209 */ /* 0x002fc60007800000 */
[----:B------:R-:W-:Y:S01]  /*3c60*/  @!P5 FMUL R190, R190, 0.5 ;  /* 0x3f000000bebed820 */ /* 0x000fe20000400000 */
[----:B------:R1:W2:Y:S01]  /*3c70*/  MUFU.EX2 R169, R189 ;  /* 0x000000bd00a97308 */ /* 0x0002a20000000800 */
[----:B----4-:R-:W-:Y:S01]  /*3c80*/  @!P2 FMUL R165, R165, R165 ;  /* 0x000000a5a5a5a220 */ /* 0x010fe20000400000 */
[----:B------:R-:W-:-:S05]  /*3c90*/  FSETP.GEU.AND P2, PT, R176, -126, PT ;  /* 0xc2fc0000b000780b */ /* 0x000fca0003f4e000 */
[----:B------:R-:W-:Y:S01]  /*3ca0*/  @!P3 FMUL R172, R172, 0.5 ;  /* 0x3f000000acacb820 */ /* 0x000fe20000400000 */
[----:B------:R4:W5:Y:S01]  /*3cb0*/  MUFU.EX2 R173, R190 ;  /* 0x000000be00ad7308 */ /* 0x0009620000000800 */
[--C-:B-1----:R-:W-:Y:S01]  /*3cc0*/  FFMA R189, R177, UR6, -R188.reuse ;  /* 0x00000006b1bd7c23 */ /* 0x102fe200080008bc */
[----:B---3--:R-:W-:Y:S01]  /*3cd0*/  @!P6 FMUL R168, R168, R168 ;  /* 0x000000a8a8a8e220 */ /* 0x008fe20000400000 */
[----:B------:R-:W-:Y:S01]  /*3ce0*/  FSETP.NEU.AND P6, PT, R6, -INF , PT ;  /* 0xff8000000600780b */ /* 0x000fe20003fcd000 */
[--C-:B------:R-:W-:Y:S01]  /*3cf0*/  FFMA R177, R180, UR6, -R188.reuse ;  /* 0x00000006b4b17c23 */ /* 0x100fe200080008bc */
[----:B------:R-:W-:Y:S02]  /*3d00*/  FFMA R180, R181, UR6, -R188 ;  /* 0x00000006b5b47c23 */ /* 0x000fe400080008bc */
[----:B------:R-:W-:Y:S01]  /*3d10*/  @!P2 FMUL R176, R176, 0.5 ;  /* 0x3f000000b0b0a820 */ /* 0x000fe20000400000 */
[----:B------:R-:W1:Y:S01]  /*3d20*/  MUFU.EX2 R172, R172 ;  /* 0x000000ac00ac7308 */ /* 0x000e620000000800 */
[----:B--2---:R-:W-:Y:S01]  /*3d30*/  @!P4 FMUL R169, R169, R169 ;  /* 0x000000a9a9a9c220 */ /* 0x004fe20000400000 */
[----:B------:R-:W-:-:S02]  /*3d40*/  FSETP.GEU.AND P4, PT, R189, -126, PT ;  /* 0xc2fc0000bd00780b */ /* 0x000fc40003f8e000 */
[----:B----4-:R-:W-:Y:S02]  /*3d50*/  FSEL R190, R6, RZ, P6 ;  /* 0x000000ff06be7208 */ /* 0x010fe40003000000 */
[----:B------:R-:W-:Y:S02]  /*3d60*/  FSETP.GEU.AND P6, PT, R177, -126, PT ;  /* 0xc2fc0000b100780b */ /* 0x000fe40003fce000 */
[----:B------:R-:W2:Y:S01]  /*3d70*/  MUFU.EX2 R176, R176 ;  /* 0x000000b000b07308 */ /* 0x000ea20000000800 */
[----:B------:R-:W-:Y:S01]  /*3d80*/  FMUL R188, R190, UR6 ;  /* 0x00000006bebc7c20 */ /* 0x000fe20008400000 */
[----:B-----5:R-:W-:Y:S01]  /*3d90*/  @!P5 FMUL R173, R173, R173 ;  /* 0x000000adadadd220 */ /* 0x020fe20000400000 */
[----:B------:R-:W-:Y:S01]  /*3da0*/  FSETP.GEU.AND P5, PT, R180, -126, PT ;  /* 0xc2fc0000b400780b */ /* 0x000fe20003fae000 */
[----:B------:R-:W-:Y:S01]  /*3db0*/  FADD R190, -R190, R185 ;  /* 0x000000b9bebe7221 */ /* 0x000fe20000000100 */
[--C-:B------:R-:W-:Y:S01]  /*3dc0*/  FFMA R154, R154, UR6, -R188.reuse ;  /* 0x000000069a9a7c23 */ /* 0x100fe200080008bc */
[--C-:B------:R-:W-:Y:S01]  /*3dd0*/  FFMA R191, R155, UR6, -R188.reuse ;  /* 0x000000069bbf7c23 */ /* 0x100fe200080008bc */
[----:B------:R-:W-:Y:S01]  /*3de0*/  @!P4 FMUL R189, R189, 0.5 ;  /* 0x3f000000bdbdc820 */ /* 0x000fe20000400000 */
[--C-:B------:R-:W-:Y:S01]  /*3df0*/  FFMA R192, R159, UR6, -R188.reuse ;  /* 0x000000069fc07c23 */ /* 0x100fe200080008bc */
[----:B-1----:R-:W-:Y:S01]  /*3e00*/  @!P3 FMUL R172, R172, R172 ;  /* 0x000000acacacb220 */ /* 0x002fe20000400000 */
[----:B------:R-:W-:Y:S01]  /*3e10*/  FSETP.GEU.AND P3, PT, R154, -126, PT ;  /* 0xc2fc00009a00780b */ /* 0x000fe20003f6e000 */
[----:B------:R1:W3:Y:S01]  /*3e20*/  MUFU.EX2 R181, R189 ;  /* 0x000000bd00b57308 */ /* 0x0002e20000000800 */
[----:B------:R-:W-:Y:S01]  /*3e30*/  @!P6 FMUL R177, R177, 0.5 ;  /* 0x3f000000b1b1e820 */ /* 0x000fe20000400000 */
[--C-:B------:R-:W-:Y:S01]  /*3e40*/  FFMA R193, R162, UR6, -R188.reuse ;  /* 0x00000006a2c17c23 */ /* 0x100fe200080008bc */
[--C-:B------:R-:W-:Y:S01]  /*3e50*/  FFMA R171, R171, UR6, -R188.reuse ;  /* 0x00000006abab7c23 */ /* 0x100fe200080008bc */
[--C-:B------:R-:W-:Y:S01]  /*3e60*/  FFMA R175, R175, UR6, -R188.reuse ;  /* 0x00000006afaf7c23 */ /* 0x100fe200080008bc */
[----:B------:R-:W-:Y:S01]  /*3e70*/  @!P5 FMUL R180, R180, 0.5 ;  /* 0x3f000000b4b4d820 */ /* 0x000fe20000400000 */
[----:B--2---:R-:W-:Y:S01]  /*3e80*/  @!P2 FMUL R176, R176, R176 ;  /* 0x000000b0b0b0a220 */ /* 0x004fe20000400000 */
[----:B------:R-:W-:Y:S01]  /*3e90*/  FSETP.GEU.AND P2, PT, R191, -126, PT ;  /* 0xc2fc0000bf00780b */ /* 0x000fe20003f4e000 */
[----:B------:R-:W2:Y:S01]  /*3ea0*/  MUFU.EX2 R177, R177 ;  /* 0x000000b100b17308 */ /* 0x000ea20000000800 */
[--C-:B-1----:R-:W-:Y:S01]  /*3eb0*/  FFMA R189, R158, UR6, -R188.reuse ;  /* 0x000000069ebd7c23 */ /* 0x102fe200080008bc */
[----:B------:R-:W-:Y:S01]  /*3ec0*/  FFMA R179, R179, UR6, -R188 ;  /* 0x00000006b3b37c23 */ /* 0x000fe200080008bc */
[----:B------:R-:W-:Y:S01]  /*3ed0*/  FMUL R194, R190, UR6 ;  /* 0x00000006bec27c20 */ /* 0x000fe20008400000 */
[----:B------:R-:W-:Y:S01]  /*3ee0*/  @!P3 FMUL R154, R154, 0.5 ;  /* 0x3f0000009a9ab820 */ /* 0x000fe20000400000 */
[----:B------:R-:W-:Y:S01]  /*3ef0*/  FADD R185, R156, R173 ;  /* 0x000000ad9cb97221 */ /* 0x000fe20000000000 */
[----:B------:R-:W-:-:S02]  /*3f00*/  FADD R187, R161, R172 ;  /* 0x000000aca1bb7221 */ /* 0x000fc40000000000 */
[----:B------:R-:W1:Y:S01]  /*3f10*/  MUFU.EX2 R180, R180 ;  /* 0x000000b400b47308 */ /* 0x000e620000000800 */
[----:B---3--:R-:W-:Y:S01]  /*3f20*/  @!P4 FMUL R181, R181, R181 ;  /* 0x000000b5b5b5c220 */ /* 0x008fe20000400000 */
[----:B------:R-:W-:Y:S02]  /*3f30*/  FSETP.GEU.AND P4, PT, R189, -126, PT ;  /* 0xc2fc0000bd00780b */ /* 0x000fe40003f8e000 */
[----:B------:R-:W-:-:S04]  /*3f40*/  @!P2 FMUL R191, R191, 0.5 ;  /* 0x3f000000bfbfa820 */ /* 0x000fc80000400000 */
[----:B------:R3:W4:Y:S01]  /*3f50*/  MUFU.EX2 R155, R154 ;  /* 0x0000009a009b7308 */ /* 0x0007220000000800 */
[----:B--2---:R-:W-:Y:S01]  /*3f60*/  @!P6 FMUL R177, R177, R177 ;  /* 0x000000b1b1b1e220 */ /* 0x004fe20000400000 */
[----:B------:R-:W-:-:S03]  /*3f70*/  FSETP.GEU.AND P6, PT, R192, -126, PT ;  /* 0xc2fc0000c000780b */ /* 0x000fc60003fce000 */
[----:B------:R-:W-:Y:S02]  /*3f80*/  FADD R190, R164, R177 ;  /* 0x000000b1a4be7221 */ /* 0x000fe40000000000 */
[----:B------:R-:W-:Y:S01]  /*3f90*/  @!P4 FMUL R189, R189, 0.5 ;  /* 0x3f000000bdbdc820 */ /* 0x000fe20000400000 */
[----:B------:R2:W5:Y:S01]  /*3fa0*/  MUFU.EX2 R158, R191 ;  /* 0x000000bf009e7308 */ /* 0x0005620000000800 */
[----:B---3--:R-:W-:Y:S01]  /*3fb0*/  FFMA R154, R163, UR6, -R188 ;  /* 0x00000006a39a7c23 */ /* 0x008fe200080008bc */
[----:B-1----:R-:W-:Y:S01]  /*3fc0*/  @!P5 FMUL R180, R180, R180 ;  /* 0x000000b4b4b4d220 */ /* 0x002fe20000400000 */
[----:B------:R-:W-:Y:S01]  /*3fd0*/  FSETP.GEU.AND P5, PT, R193, -126, PT ;  /* 0xc2fc0000c100780b */ /* 0x000fe20003fae000 */
[----:B------:R-:W-:-:S03]  /*3fe0*/  FADD R190, R185, R190 ;  /* 0x000000beb9be7221 */ /* 0x000fc60000000000 */
[----:B------:R-:W-:Y:S01]  /*3ff0*/  @!P6 FMUL R192, R192, 0.5 ;  /* 0x3f000000c0c0e820 */ /* 0x000fe20000400000 */
[----:B------:R1:W3:Y:S01]  /*4000*/  MUFU.EX2 R159, R189 ;  /* 0x000000bd009f7308 */ /* 0x0002e20000000800 */
[----:B----4-:R-:W-:Y:S01]  /*4010*/  @!P3 FMUL R155, R155, R155 ;  /* 0x0000009b9b9bb220 */ /* 0x010fe20000400000 */
[----:B------:R-:W-:Y:S01]  /*4020*/  FSETP.GEU.AND P3, PT, R154, -126, PT ;  /* 0xc2fc00009a00780b */ /* 0x000fe20003f6e000 */
[----:B--2---:R-:W-:-:S05]  /*4030*/  FFMA R191, R166, UR6, -R188 ;  /* 0x00000006a6bf7c23 */ /* 0x004fca00080008bc */
[----:B------:R-:W-:Y:S01]  /*4040*/  @!P5 FMUL R193, R193, 0.5 ;  /* 0x3f000000c1c1d820 */ /* 0x000fe20000400000 */
[----:B-----5:R-:W-:Y:S01]  /*4050*/  @!P2 FMUL R158, R158, R158 ;  /* 0x0000009e9e9ea220 */ /* 0x020fe20000400000 */
[----:B------:R-:W-:Y:S01]  /*4060*/  FSETP.GEU.AND P2, PT, R191, -126, PT ;  /* 0xc2fc0000bf00780b */ /* 0x000fe20003f4e000 */
[----:B-1----:R-:W-:Y:S01]  /*4070*/  FFMA R189, R167, UR6, -R188 ;  /* 0x00000006a7bd7c23 */ /* 0x002fe200080008bc */
[----:B------:R1:W2:Y:S03]  /*4080*/  MUFU.EX2 R162, R192 ;  /* 0x000000c000a27308 */ /* 0x0002a60000000800 */
[----:B------:R-:W-:Y:S01]  /*4090*/  @!P3 FMUL R154, R154, 0.5 ;  /* 0x3f0000009a9ab820 */ /* 0x000fe20000400000 */
[----:B---3--:R-:W-:Y:S01]  /*40a0*/  @!P4 FMUL R159, R159, R159 ;  /* 0x0000009f9f9fc220 */ /* 0x008fe20000400000 */
[----:B------:R-:W-:-:S03]  /*40b0*/  FSETP.GEU.AND P4, PT, R189, -126, PT ;  /* 0xc2fc0000bd00780b */ /* 0x000fc60003f8e000 */
[----:B------:R3:W4:Y:S01]  /*40c0*/  MUFU.EX2 R163, R193 ;  /* 0x000000c100a37308 */ /* 0x0007220000000800 */
[----:B-1----:R-:W-:Y:S02]  /*40d0*/  FFMA R192, R170, UR6, -R188 ;  /* 0x00000006aac07c23 */ /* 0x002fe400080008bc */
[----:B------:R-:W-:-:S05]  /*40e0*/  @!P2 FMUL R191, R191, 0.5 ;  /* 0x3f000000bfbfa820 */ /* 0x000fca0000400000 */
[----:B------:R1:W5:Y:S01]  /*40f0*/  MUFU.EX2 R166, R154 ;  /* 0x0000009a00a67308 */ /* 0x0003620000000800 */
[----:B--2---:R-:W-:Y:S01]  /*4100*/  @!P6 FMUL R162, R162, R162 ;  /* 0x000000a2a2a2e220 */ /* 0x004fe20000400000 */
[----:B------:R-:W-:Y:S01]  /*4110*/  FSETP.GEU.AND P6, PT, R192, -126, PT ;  /* 0xc2fc0000c000780b */ /* 0x000fe20003fce000 */
[----:B------:R-:W-:Y:S01]  /*4120*/  @!P4 FMUL R189, R189, 0.5 ;  /* 0x3f000000bdbdc820 */ /* 0x000fe20000400000 */
[----:B---3--:R-:W-:Y:S01]  /*4130*/  FFMA R193, R183, UR6, -R188 ;  /* 0x00000006b7c17c23 */ /* 0x008fe200080008bc */
[----:B------:R-:W-:-:S03]  /*4140*/  FADD R183, R153, R168 ;  /* 0x000000a899b77221 */ /* 0x000fc60000000000 */
[----:B------:R2:W3:Y:S01]  /*4150*/  MUFU.EX2 R167, R191 ;  /* 0x000000bf00a77308 */ /* 0x0004e20000000800 */
[----:B-1----:R-:W-:Y:S01]  /*4160*/  FFMA R154, R174, UR6, -R188 ;  /* 0x00000006ae9a7c23 */ /* 0x002fe200080008bc */
[----:B----4-:R-:W-:Y:S01]  /*4170*/  @!P5 FMUL R163, R163, R163 ;  /* 0x000000a3a3a3d220 */ /* 0x010fe20000400000 */
[----:B------:R-:W-:-:S04]  /*4180*/  FSETP.GEU.AND P5, PT, R171, -126, PT ;  /* 0xc2fc0000ab00780b */ /* 0x000fc80003fae000 */
[----:B------:R-:W-:Y:S01]  /*4190*/  @!P6 FMUL R192, R192, 0.5 ;  /* 0x3f000000c0c0e820 */ /* 0x000fe20000400000 */
[----:B------:R1:W4:Y:S01]  /*41a0*/  MUFU.EX2 R170, R189 ;  /* 0x000000bd00aa7308 */ /* 0x0003220000000800 */
[----:B-----5:R-:W-:Y:S01]  /*41b0*/  @!P3 FMUL R166, R166, R166 ;  /* 0x000000a6a6a6b220 */ /* 0x020fe20000400000 */
[----:B------:R-:W-:Y:S01]  /*41c0*/  FSETP.GEU.AND P3, PT, R154, -126, PT ;  /* 0xc2fc00009a00780b */ /* 0x000fe20003f6e000 */
[----:B--2---:R-:W-:-:S05]  /*41d0*/  FFMA R191, R182, UR6, -R188 ;  /* 0x00000006b6bf7c23 */ /* 0x004fca00080008bc */
[----:B------:R-:W-:Y:S01]  /*41e0*/  @!P5 FMUL R171, R171, 0.5 ;  /* 0x3f000000ababd820 */ /* 0x000fe20000400000 */
[----:B---3--:R-:W-:Y:S01]  /*41f0*/  @!P2 FMUL R167, R167, R167 ;  /* 0x000000a7a7a7a220 */ /* 0x008fe20000400000 */
[----:B------:R-:W-:Y:S01]  /*4200*/  FSETP.GEU.AND P2, PT, R175, -126, PT ;  /* 0xc2fc0000af00780b */ /* 0x000fe20003f4e000 */
[----:B-1----:R-:W-:Y:S01]  /*4210*/  FFMA R189, R178, UR6, -R188 ;  /* 0x00000006b2bd7c23 */ /* 0x002fe200080008bc */
[----:B------:R1:W2:Y:S01]  /*4220*/  MUFU.EX2 R174, R192 ;  /* 0x000000c000ae7308 */ /* 0x0002a20000000800 */
[----:B------:R-:W-:Y:S02]  /*4230*/  FADD R188, R160, R181 ;  /* 0x000000b5a0bc7221 */ /* 0x000fe40000000000 */
[----:B------:R-:W-:Y:S01]  /*4240*/  @!P3 FMUL R154, R154, 0.5 ;  /* 0x3f0000009a9ab820 */ /* 0x000fe20000400000 */
[----:B----4-:R-:W-:Y:S01]  /*4250*/  @!P4 FMUL R170, R170, R170 ;  /* 0x000000aaaaaac220 */ /* 0x010fe20000400000 */
[----:B------:R-:W-:-:S03]  /*4260*/  FSETP.GEU.AND P4, PT, R189, -126, PT ;  /* 0xc2fc0000bd00780b */ /* 0x000fc60003f8e000 */
[----:B------:R3:W4:Y:S01]  /*4270*/  MUFU.EX2 R178, R154 ;  /* 0x0000009a00b27308 */ /* 0x0007220000000800 */
[----:B-1----:R-:W-:Y:S02]  /*4280*/  FADD R192, R165, R180 ;  /* 0x000000b4a5c07221 */ /* 0x002fe40000000000 */
[----:B------:R-:W-:Y:S02]  /*4290*/  @!P2 FMUL R175, R175, 0.5 ;  /* 0x3f000000afafa820 */ /* 0x000fe40000400000 */
[----:B------:R-:W-:-:S03]  /*42a0*/  FADD R192, R187, R192 ;  /* 0x000000c0bbc07221 */ /* 0x000fc60000000000 */
[----:B------:R-:W1:Y:S01]  /*42b0*/  MUFU.EX2 R171, R171 ;  /* 0x000000ab00ab7308 */ /* 0x000e620000000800 */
[----:B--2---:R-:W-:Y:S01]  /*42c0*/  @!P6 FMUL R174, R174, R174 ;  /* 0x000000aeaeaee220 */ /* 0x004fe20000400000 */
[----:B------:R-:W-:Y:S01]  /*42d0*/  FSETP.GEU.AND P6, PT, R179, -126, PT ;  /* 0xc2fc0000b300780b */ /* 0x000fe20003fce000 */
[----:B------:R-:W-:Y:S01]  /*42e0*/  @!P4 FMUL R189, R189, 0.5 ;  /* 0x3f000000bdbdc820 */ /* 0x000fe20000400000 */
[----:B---3--:R-:W-:Y:S01]  /*42f0*/  FMUL R154, R186, UR6 ;  /* 0x00000006ba9a7c20 */ /* 0x008fe20008400000 */
[----:B------:R-:W-:-:S03]  /*4300*/  FADD R187, R155, R174 ;  /* 0x000000ae9bbb7221 */ /* 0x000fc60000000000 */
[----:B------:R-:W2:Y:S01]  /*4310*/  MUFU.EX2 R175, R175 ;  /* 0x000000af00af7308 */ /* 0x000ea20000000800 */
[----:B----4-:R-:W-:Y:S01]  /*4320*/  @!P3 FMUL R178, R178, R178 ;  /* 0x000000b2b2b2b220 */ /* 0x010fe20000400000 */
[----:B------:R-:W-:-:S05]  /*4330*/  FSETP.GEU.AND P3, PT, R193, -126, PT ;  /* 0xc2fc0000c100780b */ /* 0x000fca0003f6e000 */
[----:B------:R-:W-:Y:S01]  /*4340*/  @!P6 FMUL R179, R179, 0.5 ;  /* 0x3f000000b3b3e820 */ /* 0x000fe20000400000 */
[----:B------:R3:W4:Y:S01]  /*4350*/  MUFU.EX2 R182, R189 ;  /* 0x000000bd00b67308 */ /* 0x0007220000000800 */
[----:B-1----:R-:W-:Y:S01]  /*4360*/  @!P5 FMUL R171, R171, R171 ;  /* 0x000000abababd220 */ /* 0x002fe20000400000 */
[----:B------:R-:W-:-:S05]  /*4370*/  FSETP.GEU.AND P5, PT, R191, -126, PT ;  /* 0xc2fc0000bf00780b */ /* 0x000fca0003fae000 */
[----:B------:R-:W-:Y:S01]  /*4380*/  @!P3 FMUL R193, R193, 0.5 ;  /* 0x3f000000c1c1b820 */ /* 0x000fe20000400000 */
[----:B------:R-:W1:Y:S01]  /*4390*/  MUFU.EX2 R179, R179 ;  /* 0x000000b300b37308 */ /* 0x000e620000000800 */
[----:B--2---:R-:W-:Y:S01]  /*43a0*/  @!P2 FMUL R175, R175, R175 ;  /* 0x000000afafafa220 */ /* 0x004fe20000400000 */
[----:B------:R-:W-:Y:S01]  /*43b0*/  FSETP.GEU.AND P2, PT, R154, -126, PT ;  /* 0xc2fc00009a00780b */ /* 0x000fe20003f4e000 */
[----:B---3--:R-:W-:Y:S01]  /*43c0*/  FADD R189, R183, R188 ;  /* 0x000000bcb7bd7221 */ /* 0x008fe20000000000 */
[----:B------:R-:W-:Y:S01]  /*43d0*/  FADD R183, R152, R169 ;  /* 0x000000a998b77221 */ /* 0x000fe20000000000 */
[----:B------:R-:W-:Y:S01]  /*43e0*/  FADD R188, R157, R176 ;  /* 0x000000b09dbc7221 */ /* 0x000fe20000000000 */
[----:B------:R-:W-:Y:S01]  /*43f0*/  FADD R195, R162, R175 ;  /* 0x000000afa2c37221 */ /* 0x000fe20000000000 */
[----:B------:R-:W-:Y:S01]  /*4400*/  @!P5 FMUL R191, R191, 0.5 ;  /* 0x3f000000bfbfd820 */ /* 0x000fe20000400000 */
[----:B------:R-:W2:Y:S01]  /*4410*/  MUFU.EX2 R193, R193 ;  /* 0x000000c100c17308 */ /* 0x000ea20000000800 */
[----:B----4-:R-:W-:Y:S01]  /*4420*/  @!P4 FMUL R182, R182, R182 ;  /* 0x000000b6b6b6c220 */ /* 0x010fe20000400000 */
[----:B------:R-:W-:Y:S01]  /*4430*/  FSETP.GEU.AND P4, PT, R194, -126, PT ;  /* 0xc2fc0000c200780b */ /* 0x000fe20003f8e000 */
[----:B------:R-:W-:Y:S01]  /*4440*/  FADD R183, R183, R188 ;  /* 0x000000bcb7b77221 */ /* 0x000fe20000000000 */
[----:B------:R-:W-:Y:S01]  /*4450*/  FADD R188, R158, R171 ;  /* 0x000000ab9ebc7221 */ /* 0x000fe20000000000 */
[----:B------:R-:W-:Y:S01]  /*4460*/  FADD R196, R163, R182 ;  /* 0x000000b6a3c47221 */ /* 0x000fe20000000000 */
[----:B------:R-:W-:Y:S01]  /*4470*/  FADD R192, R189, R192 ;  /* 0x000000c0bdc07221 */ /* 0x000fe20000000000 */
[----:B------:R-:W-:Y:S01]  /*4480*/  @!P2 FMUL R154, R154, 0.5 ;  /* 0x3f0000009a9aa820 */ /* 0x000fe20000400000 */
[----:B------:R3:W4:Y:S01]  /*4490*/  MUFU.EX2 R186, R191 ;  /* 0x000000bf00ba7308 */ /* 0x0007220000000800 */
[----:B-1----:R-:W-:Y:S01]  /*44a0*/  @!P6 FMUL R179, R179, R179 ;  /* 0x000000b3b3b3e220 */ /* 0x002fe20000400000 */
[----:B------:R-:W-:Y:S01]  /*44b0*/  FADD R183, R183, R190 ;  /* 0x000000beb7b77221 */ /* 0x000fe20000000000 */
[----:B------:R-:W-:Y:S01]  /*44c0*/  FADD R187, R187, R196 ;  /* 0x000000c4bbbb7221 */ /* 0x000fe20000000000 */
[----:B------:R-:W-:Y:S01]  /*44d0*/  F2FP.BF16.F32.PACK_AB R152, R153, R152 ;  /* 0x000000989998723e */ /* 0x000fe200000010ff */
[----:B------:R-:W-:Y:S01]  /*44e0*/  FADD R197, R166, R179 ;  /* 0x000000b3a6c57221 */ /* 0x000fe20000000000 */
[----:B------:R-:W-:Y:S01]  /*44f0*/  FADD R183, R183, R192 ;  /* 0x000000c0b7b77221 */ /* 0x000fe20000000000 */
[----:B------:R-:W-:Y:S01]  /*4500*/  @!P4 FMUL R194, R194, 0.5 ;  /* 0x3f000000c2c2c820 */ /* 0x000fe20000400000 */
[----:B------:R-:W1:Y:S01]  /*4510*/  MUFU.EX2 R154, R154 ;  /* 0x0000009a009a7308 */ /* 0x000e620000000800 */
[----:B--2---:R-:W-:Y:S01]  /*4520*/  @!P3 FMUL R193, R193, R193 ;  /* 0x000000c1c1c1b220 */ /* 0x004fe20000400000 */
[----:B---3--:R-:W-:Y:S01]  /*4530*/  FADD R191, R159, R178 ;  /* 0x000000b29fbf7221 */ /* 0x008fe20000000000 */
[----:B------:R-:W-:Y:S01]  /*4540*/  FADD R188, R188, R197 ;  /* 0x000000c5bcbc7221 */ /* 0x000fe20000000000 */
[----:B------:R-:W-:Y:S01]  /*4550*/  F2FP.BF16.F32.PACK_AB R153, R158, R155 ;  /* 0x0000009b9e99723e */ /* 0x000fe200000010ff */
[----:B------:R-:W-:Y:S01]  /*4560*/  FADD R198, R170, R193 ;  /* 0x000000c1aac67221 */ /* 0x000fe20000000000 */
[----:B------:R-:W-:-:S02]  /*4570*/  F2FP.BF16.F32.PACK_AB R155, R162, R159 ;  /* 0x0000009fa29b723e */ /* 0x000fc400000010ff */
[----:B------:R2:W3:Y:S01]  /*4580*/  MUFU.EX2 R185, R194 ;  /* 0x000000c200b97308 */ /* 0x0004e20000000800 */
[----:B----4-:R-:W-:Y:S01]  /*4590*/  @!P5 FMUL R186, R186, R186 ;  /* 0x000000bababad220 */ /* 0x010fe20000400000 */
[----:B------:R-:W-:Y:S01]  /*45a0*/  FADD R195, R195, R198 ;  /* 0x000000c6c3c37221 */ /* 0x000fe20000000000 */
[----:B------:R-:W-:Y:S02]  /*45b0*/  F2FP.BF16.F32.PACK_AB R158, R165, R164 ;  /* 0x000000a4a59e723e */ /* 0x000fe400000010ff */
[----:B------:R-:W-:Y:S01]  /*45c0*/  F2FP.BF16.F32.PACK_AB R159, R170, R167 ;  /* 0x000000a7aa9f723e */ /* 0x000fe200000010ff */
[----:B------:R-:W-:Y:S01]  /*45d0*/  FADD R188, R188, R195 ;  /* 0x000000c3bcbc7221 */ /* 0x000fe20000000000 */
[----:B------:R-:W-:Y:S01]  /*45e0*/  F2FP.BF16.F32.PACK_AB R162, R172, R173 ;  /* 0x000000adaca2723e */ /* 0x000fe200000010ff */
[----:B--2---:R-:W-:Y:S01]  /*45f0*/  FADD R194, R167, R186 ;  /* 0x000000baa7c27221 */ /* 0x004fe20000000000 */
[----:B-1----:R-:W-:Y:S01]  /*4600*/  @!P2 FMUL R154, R154, R154 ;  /* 0x0000009a9a9aa220 */ /* 0x002fe20000400000 */
[----:B------:R-:W-:-:S02]  /*4610*/  F2FP.BF16.F32.PACK_AB R164, R181, R176 ;  /* 0x000000b0b5a4723e */ /* 0x000fc400000010ff */
[----:B------:R-:W-:Y:S01]  /*4620*/  FADD R194, R191, R194 ;  /* 0x000000c2bfc27221 */ /* 0x000fe20000000000 */
[----:B------:R-:W-:Y:S01]  /*4630*/  FFMA R3, R154, R3, R183 ;  /* 0x000000039a037223 */ /* 0x000fe200000000b7 */
[----:B------:R-:W-:Y:S01]  /*4640*/  SHF.L.U32 R183, R19, 0x1f, RZ ;  /* 0x0000001f13b77819 */ /* 0x000fe200000006ff */
[-C--:B------:R-:W-:Y:S01]  /*4650*/  FMUL R24, R24, R154.reuse ;  /* 0x0000009a18187220 */ /* 0x080fe20000400000 */
[----:B------:R-:W-:Y:S01]  /*4660*/  FADD R187, R187, R194 ;  /* 0x000000c2bbbb7221 */ /* 0x000fe20000000000 */
[----:B---3--:R-:W-:Y:S01]  /*4670*/  @!P4 FMUL R185, R185, R185 ;  /* 0x000000b9b9b9c220 */ /* 0x008fe20000400000 */
[-C--:B------:R-:W-:Y:S01]  /*4680*/  FMUL R25, R25, R154.reuse ;  /* 0x0000009a19197220 */ /* 0x080fe20000400000 */
[-C--:B------:R-:W-:Y:S01]  /*4690*/  FMUL R28, R28, R154.reuse ;  /* 0x0000009a1c1c7220 */ /* 0x080fe20000400000 */
[----:B------:R-:W-:Y:S01]  /*46a0*/  FADD R188, R187, R188 ;  /* 0x000000bcbbbc7221 */ /* 0x000fe20000000000 */
[-C--:B------:R-:W-:Y:S01]  /*46b0*/  FMUL R29, R29, R154.reuse ;  /* 0x0000009a1d1d7220 */ /* 0x080fe20000400000 */
        /* <DEDUP_REMOVED lines=59> */
[----:B------:R-:W-:Y:S01]  /*4a70*/  FMUL R149, R149, R154 ;  /* 0x0000009a95957220 */ /* 0x000fe20000400000 */
[----:B------:R-:W-:Y:S01]  /*4a80*/  F2FP.BF16.F32.PACK_AB R154, R161, R156 ;  /* 0x0000009ca19a723e */ /* 0x000fe200000010ff */
[----:B------:R1:W2:Y:S01]  /*4a90*/  SYNCS.PHASECHK.TRANS64.TRYWAIT P2, [UR10+0x3c400], R183 ;  /* 0x03c400b7ff0075a7 */ /* 0x0002a2000804014a */
[----:B------:R-:W-:Y:S01]  /*4aa0*/  F2FP.BF16.F32.PACK_AB R156, R160, R157 ;  /* 0x0000009da09c723e */ /* 0x000fe200000010ff */
[----:B------:R-:W-:Y:S01]  /*4ab0*/  FFMA R0, R185, R0, R188 ;  /* 0x00000000b9007223 */ /* 0x000fe200000000bc */
[----:B------:R-:W-:Y:S01]  /*4ac0*/  F2FP.BF16.F32.PACK_AB R157, R166, R163 ;  /* 0x000000a3a69d723e */ /* 0x000fe200000010ff */
        /* <DEDUP_REMOVED lines=64> */
[----:B------:R-:W-:-:S02]  /*4ed0*/  F2FP.BF16.F32.PACK_AB R160, R168, R169 ;  /* 0x000000a9a8a0723e */ /* 0x000fc400000010ff */
[----:B------:R-:W-:Y:S02]  /*4ee0*/  F2FP.BF16.F32.PACK_AB R161, R171, R174 ;  /* 0x000000aeaba1723e */ /* 0x000fe400000010ff */
[----:B------:R-:W-:Y:S02]  /*4ef0*/  F2FP.BF16.F32.PACK_AB R163, R175, R178 ;  /* 0x000000b2afa3723e */ /* 0x000fe400000010ff */
[----:B------:R-:W-:Y:S02]  /*4f00*/  F2FP.BF16.F32.PACK_AB R165, R179, R182 ;  /* 0x000000b6b3a5723e */ /* 0x000fe400000010ff */
[----:B------:R-:W-:Y:S01]  /*4f10*/  F2FP.BF16.F32.PACK_AB R166, R180, R177 ;  /* 0x000000b1b4a6723e */ /* 0x000fe200000010ff */
[----:B-12---:R-:W-:Y:S06]  /*4f20*/  @!P0 BRA `(.L_x_29) ;  /* 0x0000000000048947 */ /* 0x006fec0003800000 */
[----:B------:R-:W-:Y:S01]  /*4f30*/  BPT.TRAP 0x1 ;  /* 0x000000040000795c */ /* 0x000fe20000300000 */
.L_x_29:
[----:B------:R-:W-:Y:S05]  /*4f40*/  @P2 BRA `(.L_x_30) ;  /* 0x0000000000082947 */ /* 0x000fea0003800000 */
[----:B------:R-:W1:Y:S02]  /*4f50*/  SYNCS.PHASECHK.TRANS64.TRYWAIT P2, [UR10+0x3c400], R183 ;  /* 0x03c400b7ff0075a7 */ /* 0x000e64000804014a */
[----:B-1----:R-:W-:Y:S05]  /*4f60*/  @!P2 BRA `(.L_x_31) ;  /* 0x0000005000cca947 */ /* 0x002fea0003800000 */
.L_x_30:
[----:B------:R-:W-:Y:S01]  /*4f70*/  ULEA UR14, UR7, UR38, 0xb ;  /* 0x00000026070e7291 */ /* 0x000fe2000f8e583f */
[----:B------:R-:W-:Y:S01]  /*4f80*/  WARPGROUP.ARRIVE ;  /* 0x00000000000079c5 */ /* 0x000fe20000000000 */
[----:B------:R-:W-:Y:S01]  /*4f90*/  UMOV UR11, 0x40000040 ;  /* 0x40000040000b7882 */ /* 0x000fe20000000000 */
[----:B------:R-:W-:-:S04]  /*4fa0*/  F2FP.BF16.F32.PACK_AB R167, R193, R186 ;  /* 0x000000bac1a7723e */ /* 0x000fc800000010ff */
[----:B------:R-:W-:Y:S02]  /*4fb0*/  UMOV UR10, UR14 ;  /* 0x0000000e000a7c82 */ /* 0x000fe40008000000 */
        /* <DEDUP_REMOVED lines=22> */
.L_x_32:
[----:B------:R-:W-:-:S04]  /*5120*/  ULEA UR10, UR5, UR4, 0x3 ;  /* 0x00000004050a7291 */ /* 0x000fc8000f8e183f */
[----:B------:R-:W-:-:S04]  /*5130*/  UIADD3 UR10, UR10, 0x3c428, URZ ;  /* 0x0003c4280a0a7890 */ /* 0x000fc8000fffe03f */
[----:B------:R-:W-:-:S09]  /*5140*/  UPRMT UR10, URZ, 0x654, UR10 ;  /* 0x000006543f0a7896 */ /* 0x000fd2000800000a */
[----:B------:R-:W-:Y:S01]  /*5150*/  SYNCS.ARRIVE.TRANS64.RED.A1T0 RZ, [UR10], RZ ;  /* 0x000000ffffff79a7 */ /* 0x000fe2000810040a */
[----:B------:R-:W-:Y:S05]  /*5160*/  @P1 BRA `(.L_x_33) ;  /* 0x0000000000041947 */ /* 0x000fea0003800000 */
[----:B------:R-:W-:Y:S01]  /*5170*/  BPT.TRAP 0x1 ;  /* 0x000000040000795c */ /* 0x000fe20000300000 */
.L_x_33:
[----:B------:R-:W-:-:S04]  /*5180*/  UIADD3 UR5, UR5, 0x1, URZ ;  /* 0x0000000105057890 */ /* 0x000fc8000fffe03f */
[----:B------:R-:W-:-:S04]  /*5190*/  UISETP.NE.AND UP0, UPT, UR5, 0x5, UPT ;  /* 0x000000050500788c */ /* 0x000fc8000bf05270 */
[----:B------:R-:W-:Y:S01]  /*51a0*/  USEL UR10, UR5, URZ, UP0 ;  /* 0x0000003f050a7287 */ /* 0x000fe20008000000 */
[----:B------:R-:W-:Y:S11]  /*51b0*/  @!P0 BRA `(.L_x_34) ;  /* 0x0000000000048947 */ /* 0x000ff60003800000 */
[----:B------:R-:W-:Y:S01]  /*51c0*/  BPT.TRAP 0x1 ;  /* 0x000000040000795c */ /* 0x000fe20000300000 */
.L_x_34:
[----:B------:R-:W-:-:S04]  /*51d0*/  ULEA UR5, UR10, UR4, 0x3 ;  /* 0x000000040a057291 */ /* 0x000fc8000f8e183f */
[----:B------:R-:W-:-:S04]  /*51e0*/  UIADD3 UR5, UR5, 0x3c428, URZ ;  /* 0x0003c42805057890 */ /* 0x000fc8000fffe03f */
[----:B------:R-:W-:-:S09]  /*51f0*/  UPRMT UR5, URZ, 0x654, UR5 ;  /* 0x000006543f057896 */ /* 0x000fd20008000005 */
[----:B------:R-:W-:Y:S01]  /*5200*/  SYNCS.ARRIVE.TRANS64.RED.A1T0 RZ, [UR5], RZ ;  /* 0x000000ffffff79a7 */ /* 0x000fe20008100405 */
[----:B------:R-:W-:Y:S05]  /*5210*/  @P1 BRA `(.L_x_35) ;  /* 0x0000000000041947 */ /* 0x000fea0003800000 */
[----:B------:R-:W-:Y:S01]  /*5220*/  BPT.TRAP 0x1 ;  /* 0x000000040000795c */ /* 0x000fe20000300000 */
.L_x_35:
[----:B------:R-:W-:Y:S01]  /*5230*/  UIADD3 UR7, UR7, 0x1, URZ ;  /* 0x0000000107077890 */ /* 0x000fe2000fffe03f */
[C---:B------:R-:W-:Y:S01]  /*5240*/  ISETP.GT.AND P2, PT, R184.reuse, 0x2, PT ;  /* 0x00000002b800780c */ /* 0x040fe20003f44270 */
[----:B------:R-:W-:Y:S01]  /*5250*/  UIADD3 UR5, UR10, 0x1, URZ ;  /* 0x000000010a057890 */ /* 0x000fe2000fffe03f */
[----:B------:R-:W-:Y:S01]  /*5260*/  IADD3 R184, R184, -0x1, RZ ;  /* 0xffffffffb8b87810 */ /* 0x000fe20007ffe0ff */
[----:B------:R-:W-:Y:S01]  /*5270*/  UISETP.NE.AND UP1, UPT, UR7, 0x5, UPT ;  /* 0x000000050700788c */ /* 0x000fe2000bf25270 */
[----:B------:R-:W-:Y:S01]  /*5280*/  MOV R187, R7 ;  /* 0x0000000700bb7202 */ /* 0x000fe20000000f00 */
[----:B------:R-:W-:Y:S01]  /*5290*/  UISETP.NE.AND UP0, UPT, UR5, 0x5, UPT ;  /* 0x000000050500788c */ /* 0x000fe2000bf05270 */
[----:B------:R-:W-:Y:S01]  /*52a0*/  MOV R185, R6 ;  /* 0x0000000600b97202 */ /* 0x000fe20000000f00 */
[----:B------:R-:W-:Y:S02]  /*52b0*/  USEL UR10, URZ, 0x1, UP1 ;  /* 0x000000013f0a7887 */ /* 0x000fe40008800000 */
[----:B------:R-:W-:-:S02]  /*52c0*/  USEL UR5, UR5, URZ, UP0 ;  /* 0x0000003f05057287 */ /* 0x000fc40008000000 */
[----:B------:R-:W-:Y:S02]  /*52d0*/  USEL UR36, UR7, URZ, UP1 ;  /* 0x0000003f07247287 */ /* 0x000fe40008800000 */
[----:B------:R-:W-:Y:S01]  /*52e0*/  LOP3.LUT R19, R19, UR10, RZ, 0x3c, !PT ;  /* 0x0000000a13137c12 */ /* 0x000fe2000f8e3cff */
[----:B------:R-:W-:Y:S09]  /*52f0*/  @P2 BRA `(.L_x_36) ;  /* 0xffffffdc00142947 */ /* 0x000ff2000383ffff */
.L_x_25:
[----:B------:R-:W-:-:S13]  /*5300*/  R2UR UR6, R16 ;  /* 0x00000000100672ca */ /* 0x000fda00000e0000 */
[----:B------:R-:W-:-:S04]  /*5310*/  ULOP3.LUT UR6, UR6, 0x1, URZ, 0xfc, !UPT ;  /* 0x0000000106067892 */ /* 0x000fc8000f8efc3f */
[----:B------:R-:W-:-:S06]  /*5320*/  UISETP.NE.AND UP0, UPT, UR6, 0x3, UPT ;  /* 0x000000030600788c */ /* 0x000fcc000bf05270 */
[----:B------:R-:W-:-:S13]  /*5330*/  PLOP3.LUT P2, PT, PT, PT, UP0, 0x80, 0x0 ;  /* 0x000000000000781c */ /* 0x000fda0003f4f008 */
[----:B------:R-:W-:Y:S05]  /*5340*/  @!P2 BRA `(.L_x_37) ;  /* 0x000000000004a947 */ /* 0x000fea0003800000 */
[----:B------:R-:W-:Y:S01]  /*5350*/  BPT.TRAP 0x1 ;  /* 0x000000040000795c */ /* 0x000fe20000300000 */
.L_x_37:
[----:B------:R-:W-:Y:S01]  /*5360*/  R2UR UR7, R16 ;  /* 0x00000000100772ca */ /* 0x000fe200000e0000 */
[----:B------:R-:W-:-:S04]  /*5370*/  ULEA UR6, UR39, UR4, 0x3 ;  /* 0x0000000427067291 */ /* 0x000fc8000f8e183f */
[----:B------:R-:W-:-:S04]  /*5380*/  UIADD3 UR6, UR6, 0x3c460, URZ ;  /* 0x0003c46006067890 */ /* 0x000fc8000fffe03f */
[----:B------:R-:W-:-:S04]  /*5390*/  UPRMT UR6, URZ, 0x654, UR6 ;  /* 0x000006543f067896 */ /* 0x000fc80008000006 */
[----:B------:R-:W-:-:S05]  /*53a0*/  UISETP.GT.U32.AND UP0, UPT, UR7, 0x1, UPT ;  /* 0x000000010700788c */ /* 0x000fca000bf04070 */
[----:B------:R-:W-:Y:S01]  /*53b0*/  SYNCS.ARRIVE.TRANS64.RED.A1T0 RZ, [UR6], RZ ;  /* 0x000000ffffff79a7 */ /* 0x000fe20008100406 */
[----:B------:R-:W-:-:S13]  /*53c0*/  PLOP3.LUT P2, PT, PT, PT, UP0, 0x80, 0x0 ;  /* 0x000000000000781c */ /* 0x000fda0003f4f008 */
[----:B------:R-:W-:Y:S05]  /*53d0*/  @P2 BRA `(.L_x_38) ;  /* 0x0000000000042947 */ /* 0x000fea0003800000 */
[----:B------:R-:W-:Y:S01]  /*53e0*/  BPT.TRAP 0x1 ;  /* 0x000000040000795c */ /* 0x000fe20000300000 */
.L_x_38:
[----:B------:R-:W-:Y:S05]  /*53f0*/  @!P0 BRA `(.L_x_39) ;  /* 0x0000000000048947 */ /* 0x000fea0003800000 */
[----:B------:R-:W-:Y:S01]  /*5400*/  BPT.TRAP 0x1 ;  /* 0x000000040000795c */ /* 0x000fe20000300000 */
.L_x_39:
[----:B------:R-:W-:-:S04]  /*5410*/  ULEA UR4, UR5, UR4, 0x3 ;  /* 0x0000000405047291 */ /* 0x000fc8000f8e183f */
[----:B------:R-:W-:-:S04]  /*5420*/  UIADD3 UR4, UR4, 0x3c428, URZ ;  /* 0x0003c42804047890 */ /* 0x000fc8000fffe03f */
[----:B------:R-:W-:-:S09]  /*5430*/  UPRMT UR4, URZ, 0x654, UR4 ;  /* 0x000006543f047896 */ /* 0x000fd20008000004 */
[----:B------:R-:W-:Y:S01]  /*5440*/  SYNCS.ARRIVE.TRANS64.RED.A1T0 RZ, [UR4], RZ ;  /* 0x000000ffffff79a7 */ /* 0x000fe20008100404 */
[----:B------:R-:W-:Y:S05]  /*5450*/  @P1 BRA `(.L_x_40) ;  /* 0x0000000000041947 */ /* 0x000fea0003800000 */
[----:B------:R-:W-:Y:S01]  /*5460*/  BPT.TRAP 0x1 ;  /* 0x000000040000795c */ /* 0x000fe20000300000 */
.L_x_40:
[----:B------:R-:W2:Y:S01]  /*5470*/  SHFL.BFLY PT, R4, R3, 0x1, 0x1f ;  /* 0x0c201f0003047f89 */ /* 0x000ea200000e0000 */
[----:B------:R-:W-:Y:S01]  /*5480*/  BSSY B0, `(.L_x_41) ;  /* 0x0000023000007945 */ /* 0x000fe20003800000 */
[----:B------:R-:W-:Y:S02]  /*5490*/  MOV R8, 0x7f800000 ;  /* 0x7f80000000087802 */ /* 0x000fe40000000f00 */
[----:B------:R-:W3:Y:S01]  /*54a0*/  SHFL.BFLY PT, R5, R0, 0x1, 0x1f ;  /* 0x0c201f0000057f89 */ /* 0x000ee200000e0000 */
[----:B------:R-:W-:Y:S01]  /*54b0*/  MOV R11, 0x3f800000 ;  /* 0x3f800000000b7802 */ /* 0x000fe20000000f00 */
[----:B--2---:R-:W-:Y:S01]  /*54c0*/  FADD R4, R4, R3 ;  /* 0x0000000304047221 */ /* 0x004fe20000000000 */
[----:B---3--:R-:W-:-:S04]  /*54d0*/  FADD R15, R5, R0 ;  /* 0x00000000050f7221 */ /* 0x008fc80000000000 */
[----:B------:R-:W2:Y:S01]  /*54e0*/  SHFL.BFLY PT, R9, R4, 0x2, 0x1f ;  /* 0x0c401f0004097f89 */ /* 0x000ea200000e0000 */
[----:B------:R-:W-:-:S03]  /*54f0*/  MOV R5, 0x3f800000 ;  /* 0x3f80000000057802 */ /* 0x000fc60000000f00 */
[----:B------:R-:W3:Y:S01]  /*5500*/  SHFL.BFLY PT, R20, R15, 0x2, 0x1f ;  /* 0x0c401f000f147f89 */ /* 0x000ee200000e0000 */
[C---:B--2---:R-:W-:Y:S01]  /*5510*/  FSETP.NE.AND P0, PT, R4.reuse, -R9, PT ;  /* 0x800000090400720b */ /* 0x044fe20003f05000 */
[----:B------:R-:W-:Y:S01]  /*5520*/  FADD R3, R4, R9 ;  /* 0x0000000904037221 */ /* 0x000fe20000000000 */
[----:B------:R-:W-:Y:S01]  /*5530*/  MOV R9, 0x7f800000 ;  /* 0x7f80000000097802 */ /* 0x000fe20000000f00 */
[----:B---3--:R-:W-:-:S10]  /*5540*/  FADD R10, R15, R20 ;  /* 0x000000140f0a7221 */ /* 0x008fd40000000000 */
[----:B------:R-:W-:Y:S05]  /*5550*/  @!P0 BRA `(.L_x_42) ;  /* 0x0000000000548947 */ /* 0x000fea0003800000 */
[----:B------:R-:W-:Y:S01]  /*5560*/  IADD3 R0, R3, 0x1800000, RZ ;  /* 0x0180000003007810 */ /* 0x000fe20007ffe0ff */
[----:B------:R-:W-:Y:S03]  /*5570*/  BSSY B1, `(.L_x_43) ;  /* 0x000000c000017945 */ /* 0x000fe60003800000 */
[----:B------:R-:W-:-:S04]  /*5580*/  LOP3.LUT R0, R0, 0x7f800000, RZ, 0xc0, !PT ;  /* 0x7f80000000007812 */ /* 0x000fc800078ec0ff */
[----:B------:R-:W-:-:S13]  /*5590*/  ISETP.GT.U32.AND P0, PT, R0, 0x1ffffff, PT ;  /* 0x01ffffff0000780c */ /* 0x000fda0003f04070 */
[----:B------:R-:W-:Y:S05]  /*55a0*/  @P0 BRA `(.L_x_44) ;  /* 0x0000000000100947 */ /* 0x000fea0003800000 */
[----:B------:R-:W-:-:S07]  /*55b0*/  MOV R4, 0x55d0 ;  /* 0x000055d000047802 */ /* 0x000fce0000000f00 */
[----:B-1----:R-:W-:Y:S05]  /*55c0*/  CALL.REL.NOINC `($__internal_0_$__cuda_sm20_rcp_rn_f32_slowpath) ;  /* 0x0000005000447944 */ /* 0x002fea0003c00000 */
[----:B------:R-:W-:Y:S01]  /*55d0*/  MOV R5, R0 ;  /* 0x0000000000057202 */ /* 0x000fe20000000f00 */
[----:B------:R-:W-:Y:S06]  /*55e0*/  BRA `(.L_x_45) ;  /* 0x0000000000107947 */ /* 0x000fec0003800000 */
.L_x_44:
[----:B------:R-:W2:Y:S02]  /*55f0*/  MUFU.RCP R0, R3 ;  /* 0x0000000300007308 */ /* 0x000ea40000001000 */
[----:B--2---:R-:W-:-:S04]  /*5600*/  FFMA R4, R3, R0, -1 ;  /* 0xbf80000003047423 */ /* 0x004fc80000000000 */
[----:B------:R-:W-:-:S04]  /*5610*/  FADD.FTZ R5, -R4, -RZ ;  /* 0x800000ff04057221 */ /* 0x000fc80000010100 */
[----:B------:R-:W-:-:S07]  /*5620*/  FFMA R5, R0, R5, R0 ;  /* 0x0000000500057223 */ /* 0x000fce0000000000 */
.L_x_45:
[----:B------:R-:W-:Y:S05]  /*5630*/  BSYNC B1 ;  /* 0x0000000000017941 */ /* 0x000fea0003800000 */
.L_x_43:
[----:B------:R-:W-:Y:S01]  /*5640*/  FSETP.GEU.AND P0, PT, |R3|, 1.175494350822287508e-38, PT ;  /* 0x008000000300780b */ /* 0x000fe20003f0e200 */
[----:B------:R-:W-:-:S12]  /*5650*/  ULDC UR4, c[0x0][0x600] ;  /* 0x0001800000047ab9 */ /* 0x000fd80000000800 */
[----:B------:R-:W-:-:S04]  /*5660*/  @!P0 FMUL R3, R3, 16777216 ;  /* 0x4b80000003038820 */ /* 0x000fc80000400000 */
[----:B------:R-:W2:Y:S02]  /*5670*/  MUFU.LG2 R0, R3 ;  /* 0x0000000300007308 */ /* 0x000ea40000000c00 */
[----:B--2---:R-:W-:-:S04]  /*5680*/  @!P0 FADD R0, R0, -24 ;  /* 0xc1c0000000008421 */ /* 0x004fc80000000000 */
[----:B------:R-:W-:-:S04]  /*5690*/  FMUL R0, R0, 0.69314718246459960938 ;  /* 0x3f31721800007820 */ /* 0x000fc80000400000 */
[----:B------:R-:W-:-:S07]  /*56a0*/  FFMA R9, R7, UR4, R0 ;  /* 0x0000000407097c23 */ /* 0x000fce0008000000 */
.L_x_42:
[----:B------:R-:W-:Y:S05]  /*56b0*/  BSYNC B0 ;  /* 0x0000000000007941 */ /* 0x000fea0003800000 */
.L_x_41:
[----:B------:R-:W-:Y:S01]  /*56c0*/  FSETP.NE.AND P0, PT, R15, -R20, PT ;  /* 0x800000140f00720b */ /* 0x000fe20003f05000 */
[----:B------:R-:W-:Y:S01]  /*56d0*/  ULDC UR4, c[0x0][0x608] ;  /* 0x0001820000047ab9 */ /* 0x000fe20000000800 */
[----:B------:R-:W-:Y:S01]  /*56e0*/  BSSY B0, `(.L_x_46) ;  /* 0x0000059000007945 */ /* 0x000fe20003800000 */
[----:B------:R-:W-:-:S04]  /*56f0*/  FMUL R5, R5, UR4 ;  /* 0x0000000405057c20 */ /* 0x000fc80008400000 */
        /* <DEDUP_REMOVED lines=64> */
[----:B------:R-:W-:Y:S06]  /*5b00*/  @!P0 BRA `(.L_x_47) ;  /* 0x0000000000588947 */ /* 0x000fec0003800000 */
[----:B------:R-:W-:Y:S01]  /*5b10*/  IADD3 R0, R10, 0x1800000, RZ ;  /* 0x018000000a007810 */ /* 0x000fe20007ffe0ff */
[----:B------:R-:W-:Y:S03]  /*5b20*/  BSSY B1, `(.L_x_48) ;  /* 0x000000d000017945 */ /* 0x000fe60003800000 */
[----:B------:R-:W-:-:S04]  /*5b30*/  LOP3.LUT R0, R0, 0x7f800000, RZ, 0xc0, !PT ;  /* 0x7f80000000007812 */ /* 0x000fc800078ec0ff */
[----:B------:R-:W-:-:S13]  /*5b40*/  ISETP.GT.U32.AND P0, PT, R0, 0x1ffffff, PT ;  /* 0x01ffffff0000780c */ /* 0x000fda0003f04070 */
[----:B------:R-:W-:Y:S05]  /*5b50*/  @P0 BRA `(.L_x_49) ;  /* 0x0000000000140947 */ /* 0x000fea0003800000 */
[----:B------:R-:W-:Y:S02]  /*5b60*/  MOV R3, R10 ;  /* 0x0000000a00037202 */ /* 0x000fe40000000f00 */
[----:B------:R-:W-:-:S07]  /*5b70*/  MOV R4, 0x5b90 ;  /* 0x00005b9000047802 */ /* 0x000fce0000000f00 */
[----:B-1----:R-:W-:Y:S05]  /*5b80*/  CALL.REL.NOINC `($__internal_0_$__cuda_sm20_rcp_rn_f32_slowpath) ;  /* 0x0000004800d47944 */ /* 0x002fea0003c00000 */
[----:B------:R-:W-:Y:S01]  /*5b90*/  MOV R11, R0 ;  /* 0x00000000000b7202 */ /* 0x000fe20000000f00 */
[----:B------:R-:W-:Y:S06]  /*5ba0*/  BRA `(.L_x_50) ;  /* 0x0000000000107947 */ /* 0x000fec0003800000 */
.L_x_49:
[----:B------:R-:W2:Y:S02]  /*5bb0*/  MUFU.RCP R11, R10 ;  /* 0x0000000a000b7308 */ /* 0x000ea40000001000 */
[----:B--2---:R-:W-:-:S04]  /*5bc0*/  FFMA R0, R10, R11, -1 ;  /* 0xbf8000000a007423 */ /* 0x004fc8000000000b */
[----:B------:R-:W-:-:S04]  /*5bd0*/  FADD.FTZ R0, -R0, -RZ ;  /* 0x800000ff00007221 */ /* 0x000fc80000010100 */
[----:B------:R-:W-:-:S07]  /*5be0*/  FFMA R11, R11, R0, R11 ;  /* 0x000000000b0b7223 */ /* 0x000fce000000000b */
.L_x_50:
[----:B------:R-:W-:Y:S05]  /*5bf0*/  BSYNC B1 ;  /* 0x0000000000017941 */ /* 0x000fea0003800000 */
.L_x_48:
[----:B------:R-:W-:Y:S01]  /*5c00*/  FSETP.GEU.AND P0, PT, |R10|, 1.175494350822287508e-38, PT ;  /* 0x008000000a00780b */ /* 0x000fe20003f0e200 */
[----:B------:R-:W-:-:S12]  /*5c10*/  ULDC UR4, c[0x0][0x600] ;  /* 0x0001800000047ab9 */ /* 0x000fd80000000800 */
[----:B------:R-:W-:-:S04]  /*5c20*/  @!P0 FMUL R10, R10, 16777216 ;  /* 0x4b8000000a0a8820 */ /* 0x000fc80000400000 */
[----:B------:R-:W2:Y:S02]  /*5c30*/  MUFU.LG2 R0, R10 ;  /* 0x0000000a00007308 */ /* 0x000ea40000000c00 */
[----:B--2---:R-:W-:-:S04]  /*5c40*/  @!P0 FADD R0, R0, -24 ;  /* 0xc1c0000000008421 */ /* 0x004fc80000000000 */
[----:B------:R-:W-:-:S04]  /*5c50*/  FMUL R3, R0, 0.69314718246459960938 ;  /* 0x3f31721800037820 */ /* 0x000fc80000400000 */
[----:B------:R-:W-:-:S07]  /*5c60*/  FFMA R8, R6, UR4, R3 ;  /* 0x0000000406087c23 */ /* 0x000fce0008000003 */
.L_x_47:
[----:B------:R-:W-:Y:S05]  /*5c70*/  BSYNC B0 ;  /* 0x0000000000007941 */ /* 0x000fea0003800000 */
.L_x_46:
[----:B------:R-:W2:Y:S01]  /*5c80*/  S2UR UR5, SR_CgaCtaId ;  /* 0x00000000000579c3 */ /* 0x000ea20000008800 */
[----:B------:R-:W-:Y:S01]  /*5c90*/  UMOV UR4, 0x400 ;  /* 0x0000040000047882 */ /* 0x000fe20000000000 */
[----:B------:R-:W-:Y:S01]  /*5ca0*/  SHF.L.U32 R0, R23, 0x1f, RZ ;  /* 0x0000001f17007819 */ /* 0x000fe200000006ff */
[----:B------:R-:W-:Y:S01]  /*5cb0*/  UISETP.NE.AND UP0, UPT, UR60, 0x1, UPT ;  /* 0x000000013c00788c */ /* 0x000fe2000bf05270 */
[----:B------:R-:W-:Y:S01]  /*5cc0*/  LOP3.LUT P0, RZ, R2, 0x3, RZ, 0xc0, !PT ;  /* 0x0000000302ff7812 */ /* 0x000fe2000780c0ff */
[----:B------:R-:W-:Y:S02]  /*5cd0*/  UISETP.NE.AND UP1, UPT, UR60, 0x2, UPT ;  /* 0x000000023c00788c */ /* 0x000fe4000bf25270 */
[----:B------:R-:W-:-:S07]  /*5ce0*/  USHF.L.U32 UR42, UR47, 0x6, URZ ;  /* 0x000000062f2a7899 */ /* 0x000fce000800063f */
[----:B------:R-:W-:Y:S02]  /*5cf0*/  @!UP0 ULOP3.LUT UP2, URZ, UR39, 0x2, URZ, 0xc0, !UPT ;  /* 0x00000002273f8892 */ /* 0x000fe4000f84c03f */
[----:B------:R-:W-:Y:S02]  /*5d00*/  @!UP0 ULOP3.LUT UR39, UR39, 0x1, URZ, 0xc0, !UPT ;  /* 0x0000000127278892 */ /* 0x000fe4000f8ec03f */
[----:B------:R-:W-:Y:S02]  /*5d10*/  @!UP0 USEL UR6, URZ, 0x1, UP2 ;  /* 0x000000013f068887 */ /* 0x000fe40009000000 */
[----:B------:R-:W-:Y:S02]  /*5d20*/  @!UP1 UIADD3 UR7, UR39, 0x1, URZ ;  /* 0x0000000127079890 */ /* 0x000fe4000fffe03f */
[----:B------:R-:W-:Y:S02]  /*5d30*/  @!UP0 ULOP3.LUT UR61, UR61, UR6, URZ, 0x3c, !UPT ;  /* 0x000000063d3d8292 */ /* 0x000fe4000f8e3c3f */
[----:B--2---:R-:W-:-:S02]  /*5d40*/  ULEA UR4, UR5, UR4, 0x18 ;  /* 0x0000000405047291 */ /* 0x004fc4000f8ec03f */
[----:B------:R-:W-:Y:S02]  /*5d50*/  @!UP1 UISETP.GT.U32.AND UP2, UPT, UR7, 0x1, UPT ;  /* 0x000000010700988c */ /* 0x000fe4000bf44070 */
[----:B------:R-:W-:Y:S02]  /*5d60*/  ULEA UR4, UR60, UR4, 0x3 ;  /* 0x000000043c047291 */ /* 0x000fe4000f8e183f */
[----:B------:R-:W-:Y:S01]  /*5d70*/  @!UP1 USEL UR6, URZ, 0x1, !UP2 ;  /* 0x000000013f069887 */ /* 0x000fe2000d000000 */
[----:B------:R-:W-:Y:S01]  /*5d80*/  ULDC UR5, c[0x0][0x608] ;  /* 0x0001820000057ab9 */ /* 0x000fe20000000800 */
[----:B------:R-:W-:Y:S01]  /*5d90*/  @!UP1 ULOP3.LUT UR39, UR39, 0x1, URZ, 0xc, !UPT ;  /* 0x0000000127279892 */ /* 0x000fe2000f8e0c3f */
[----:B------:R-:W-:Y:S01]  /*5da0*/  FMUL R11, R11, UR5 ;  /* 0x000000050b0b7c20 */ /* 0x000fe20008400000 */
[----:B------:R-:W-:-:S03]  /*5db0*/  @!UP1 ULOP3.LUT UR61, UR61, UR6, URZ, 0x3c, !UPT ;  /* 0x000000063d3d9292 */ /* 0x000fc6000f8e3c3f */
[----:B------:R-:W2:Y:S02]  /*5dc0*/  SYNCS.PHASECHK.TRANS64.TRYWAIT P1, [UR4+0x3c498], R0 ;  /* 0x03c49800ff0075a7 */ /* 0x000ea40008020144 */
[----:B--2---:R-:W-:Y:S07]  /*5dd0*/  @!P1 BRA `(.L_x_51) ;  /* 0x0000004400489947 */ /* 0x004fee0003800000 */
.L_x_126:
[----:B------:R-:W-:Y:S04]  /*5de0*/  BSSY B0, `(.L_x_52) ;  /* 0x000001b000007945 */ /* 0x000fe80003800000 */
[----:B------:R-:W-:Y:S05]  /*5df0*/  @P0 BRA `(.L_x_53) ;  /* 0x0000000000640947 */ /* 0x000fea0003800000 */
[----:B------:R-:W3:Y:S01]  /*5e00*/  LDC R4, c[0x0][0xa10] ;  /* 0x00028400ff047b82 */ /* 0x000ee20000000800 */
[----:B--2---:R-:W-:Y:S01]  /*5e10*/  LOP3.LUT R0, R2, 0x60, RZ, 0xc0, !PT ;  /* 0x0000006002007812 */ /* 0x004fe200078ec0ff */
[----:B------:R-:W-:Y:S01]  /*5e20*/  ULDC UR4, c[0x0][0x288] ;  /* 0x0000a20000047ab9 */ /* 0x000fe20000000800 */
[----:B------:R-:W-:Y:S01]  /*5e30*/  SHF.R.U32.HI R3, RZ, 0x2, R2 ;  /* 0x00000002ff037819 */ /* 0x000fe20000011602 */
[----:B------:R-:W-:Y:S01]  /*5e40*/  ULDC.64 UR6, c[0x0][0x208] ;  /* 0x0000820000067ab9 */ /* 0x000fe20000000a00 */
[----:B------:R-:W-:Y:S02]  /*5e50*/  SHF.R.U32.HI R0, RZ, 0x5, R0 ;  /* 0x00000005ff007819 */ /* 0x000fe40000011600 */
[----:B------:R-:W-:Y:S01]  /*5e60*/  IADD3 R5, RZ, -UR45, RZ ;  /* 0x8000002dff057c10 */ /* 0x000fe2000fffe0ff */
[----:B------:R-:W2:Y:S01]  /*5e70*/  LDC.64 R6, c[0x0][0x688] ;  /* 0x0001a200ff067b82 */ /* 0x000ea20000000a00 */
[----:B------:R-:W-:Y:S02]  /*5e80*/  LOP3.LUT R3, R3, 0x7, RZ, 0xc0, !PT ;  /* 0x0000000703037812 */ /* 0x000fe400078ec0ff */
[----:B------:R-:W-:-:S04]  /*5e90*/  SHF.L.U32 R0, R0, 0x4, RZ ;  /* 0x0000000400007819 */ /* 0x000fc800000006ff */
[----:B------:R-:W-:Y:S01]  /*5ea0*/  LOP3.LUT R3, R0, 0xfffffff0, R3, 0xe2, !PT ;  /* 0xfffffff000037812 */ /* 0x000fe200078ee203 */
[----:B---3--:R-:W-:-:S04]  /*5eb0*/  IMAD R5, R4, R5, UR46 ;  /* 0x0000002e04057e24 */ /* 0x008fc8000f8e0205 */
[----:B--2---:R-:W-:Y:S01]  /*5ec0*/  IMAD R0, R5, R6, UR42 ;  /* 0x0000002a05007e24 */ /* 0x004fe2000f8e0206 */
[----:B------:R-:W-:-:S03]  /*5ed0*/  IADD3 R5, R3, UR42, RZ ;  /* 0x0000002a03057c10 */ /* 0x000fc6000fffe0ff */
[----:B------:R-:W-:Y:S01]  /*5ee0*/  IMAD R0, R7, UR44, R0 ;  /* 0x0000002c07007c24 */ /* 0x000fe2000f8e0200 */
[C---:B------:R-:W-:Y:S02]  /*5ef0*/  IADD3 R4, R5.reuse, 0x8, RZ ;  /* 0x0000000805047810 */ /* 0x040fe40007ffe0ff */
[----:B------:R-:W-:Y:S02]  /*5f00*/  ISETP.GE.U32.AND P0, PT, R5, UR4, PT ;  /* 0x0000000405007c0c */ /* 0x000fe4000bf06070 */
[----:B------:R-:W-:Y:S02]  /*5f10*/  IADD3 R3, P2, R3, R0, RZ ;  /* 0x0000000003037210 */ /* 0x000fe40007f5e0ff */
[----:B------:R-:W-:Y:S01]  /*5f20*/  ISETP.GE.U32.AND P1, PT, R4, UR4, PT ;  /* 0x0000000404007c0c */ /* 0x000fe2000bf26070 */
[----:B------:R-:W-:Y:S01]  /*5f30*/  ULDC.64 UR4, c[0x0][0x680] ;  /* 0x0001a00000047ab9 */ /* 0x000fe20000000a00 */
[----:B------:R-:W-:Y:S02]  /*5f40*/  LEA.HI.X.SX32 R0, R0, RZ, 0x1, P2 ;  /* 0x000000ff00007211 */ /* 0x000fe400010f0eff */
[----:B------:R-:W-:-:S04]  /*5f50*/  LEA R4, P2, R3, UR4, 0x2 ;  /* 0x0000000403047c11 */ /* 0x000fc8000f8410ff */
[----:B------:R-:W-:-:S05]  /*5f60*/  LEA.HI.X R5, R3, UR5, R0, 0x2, P2 ;  /* 0x0000000503057c11 */ /* 0x000fca00090f1400 */
[----:B------:R3:W-:Y:S04]  /*5f70*/  @!P0 STG.E desc[UR6][R4.64], R9 ;  /* 0x0000000904008986 */ /* 0x0007e8000c101906 */
[----:B------:R3:W-:Y:S02]  /*5f80*/  @!P1 STG.E desc[UR6][R4.64+0x20], R8 ;  /* 0x0000200804009986 */ /* 0x0007e4000c101906 */
.L_x_53:
[----:B------:R-:W-:Y:S05]  /*5f90*/  BSYNC B0 ;  /* 0x0000000000007941 */ /* 0x000fea0003800000 */
.L_x_52:
[----:B------:R-:W-:Y:S01]  /*5fa0*/  ULDC.64 UR4, c[0x0][0x730] ;  /* 0x0001cc0000047ab9 */ /* 0x000fe20000000a00 */
[-C--:B------:R-:W-:Y:S01]  /*5fb0*/  FMUL R152, R26, R11.reuse ;  /* 0x0000000b1a987220 */ /* 0x080fe20000400000 */
[----:B------:R-:W-:Y:S01]  /*5fc0*/  ISETP.NE.U32.AND P0, PT, RZ, UR4, PT ;  /* 0x00000004ff007c0c */ /* 0x000fe2000bf05070 */
[-C--:B------:R-:W-:Y:S01]  /*5fd0*/  FMUL R153, R27, R11.reuse ;  /* 0x0000000b1b997220 */ /* 0x080fe20000400000 */
[-C--:B------:R-:W-:Y:S01]  /*5fe0*/  FMUL R30, R30, R11.reuse ;  /* 0x0000000b1e1e7220 */ /* 0x080fe20000400000 */
[-C--:B------:R-:W-:Y:S01]  /*5ff0*/  FMUL R31, R31, R11.reuse ;  /* 0x0000000b1f1f7220 */ /* 0x080fe20000400000 */
[----:B------:R-:W-:Y:S01]  /*6000*/  ISETP.NE.AND.EX P0, PT, RZ, UR5, PT, P0 ;  /* 0x00000005ff007c0c */ /* 0x000fe2000bf05300 */
        /* <DEDUP_REMOVED lines=60> */
[----:B------:R-:W-:Y:S06]  /*63d0*/  @P0 BRA `(.L_x_54) ;  /* 0x0000000000280947 */ /* 0x000fec0003800000 */
[----:B------:R-:W-:Y:S02]  /*63e0*/  ULDC.64 UR4, c[0x0][0x728] ;  /* 0x0001ca0000047ab9 */ /* 0x000fe40000000a00 */
[----:B------:R-:W-:-:S04]  /*63f0*/  ISETP.NE.U32.AND P0, PT, RZ, UR4, PT ;  /* 0x00000004ff007c0c */ /* 0x000fc8000bf05070 */
[----:B------:R-:W-:-:S13]  /*6400*/  ISETP.NE.AND.EX P0, PT, RZ, UR5, PT, P0 ;  /* 0x00000005ff007c0c */ /* 0x000fda000bf05300 */
[----:B------:R-:W-:Y:S05]  /*6410*/  @!P0 BRA `(.L_x_55) ;  /* 0x0000000000108947 */ /* 0x000fea0003800000 */
[----:B---3--:R-:W3:Y:S01]  /*6420*/  LDC.64 R4, c[0x0][0x728] ;  /* 0x0001ca00ff047b82 */ /* 0x008ee20000000a00 */
[----:B------:R-:W-:Y:S02]  /*6430*/  ULDC.64 UR4, c[0x0][0x208] ;  /* 0x0000820000047ab9 */ /* 0x000fe40000000a00 */
[----:B---3--:R4:W5:Y:S01]  /*6440*/  LDG.E R22, desc[UR4][R4.64] ;  /* 0x0000000404167981 */ /* 0x008962000c1e1900 */
[----:B------:R-:W-:Y:S05]  /*6450*/  BRA `(.L_x_54) ;  /* 0x0000000000087947 */ /* 0x000fea0003800000 */
.L_x_55:
[----:B------:R-:W-:Y:S02]  /*6460*/  ULDC UR4, c[0x0][0x720] ;  /* 0x0001c80000047ab9 */ /* 0x000fe40000000800 */
[----:B------:R-:W-:-:S07]  /*6470*/  MOV R22, UR4 ;  /* 0x0000000400167c02 */ /* 0x000fce0008000f00 */
.L_x_54:
[----:B--2---:R-:W-:-:S04]  /*6480*/  MOV R0, RZ ;  /* 0x000000ff00007202 */ /* 0x004fc80000000f00 */
[----:B------:R-:W-:-:S13]  /*6490*/  LOP3.LUT P0, RZ, R0, 0x1bf, RZ, 0xc0, !PT ;  /* 0x000001bf00ff7812 */ /* 0x000fda000780c0ff */
[----:B------:R-:W-:Y:S05]  /*64a0*/  @!P0 BRA `(.L_x_56) ;  /* 0x0000000000408947 */ /* 0x000fea0003800000 */
[----:B------:R-:W-:Y:S01]  /*64b0*/  MOV R14, 0x0 ;  /* 0x00000000000e7802 */ /* 0x000fe20000000f00 */
[----:B------:R-:W-:Y:S01]  /*64c0*/  ULDC.64 UR4, c[0x4][0x70] ;  /* 0x01001c0000047ab9 */ /* 0x000fe20000000a00 */
[----:B------:R-:W-:Y:S01]  /*64d0*/  ULDC.64 UR6, c[0x4][0x8] ;  /* 0x0100020000067ab9 */ /* 0x000fe20000000a00 */
[----:B---34-:R-:W-:Y:S02]  /*64e0*/  MOV R4, UR4 ;  /* 0x0000000400047c02 */ /* 0x018fe40008000f00 */
[----:B------:R-:W-:Y:S01]  /*64f0*/  MOV R5, UR5 ;  /* 0x0000000500057c02 */ /* 0x000fe20008000f00 */
[----:B------:R-:W2:Y:S01]  /*6500*/  LDC.64 R14, c[0x4][R14] ;  /* 0x010000000e0e7b82 */ /* 0x000ea20000000a00 */
[----:B------:R-:W-:Y:S01]  /*6510*/  ULDC.64 UR4, c[0x4][0x78] ;  /* 0x01001e0000047ab9 */ /* 0x000fe20000000a00 */
[----:B------:R-:W-:Y:S02]  /*6520*/  MOV R10, UR6 ;  /* 0x00000006000a7c02 */ /* 0x000fe40008000f00 */
[----:B------:R-:W-:-:S02]  /*6530*/  MOV R6, UR4 ;  /* 0x0000000400067c02 */ /* 0x000fc40008000f00 */
[----:B------:R-:W-:Y:S02]  /*6540*/  MOV R7, UR5 ;  /* 0x0000000500077c02 */ /* 0x000fe40008000f00 */
[----:B------:R-:W-:Y:S02]  /*6550*/  MOV R11, UR7 ;  /* 0x00000007000b7c02 */ /* 0x000fe40008000f00 */
[----:B------:R-:W-:Y:S02]  /*6560*/  MOV R8, 0x70 ;  /* 0x0000007000087802 */ /* 0x000fe40000000f00 */
[----:B------:R-:W-:Y:S02]  /*6570*/  MOV R12, 0x1 ;  /* 0x00000001000c7802 */ /* 0x000fe40000000f00 */
[----:B------:R-:W-:-:S07]  /*6580*/  MOV R13, RZ ;  /* 0x000000ff000d7202 */ /* 0x000fce0000000f00 */
[----:B------:R-:W-:-:S07]  /*6590*/  LEPC R20, `(.L_x_56) ;  /* 0x000000001014794e */ /* 0x000fce0000000000 */
[----:B-12--5:R-:W-:Y:S05]  /*65a0*/  CALL.ABS.NOINC R14 ;  /* 0x000000000e007343 */ /* 0x026fea0003c00000 */
.L_x_56:
[----:B------:R-:W2:Y:S01]  /*65b0*/  S2R R3, SR_CgaCtaId ;  /* 0x0000000000037919 */ /* 0x000ea20000008800 */
[----:B------:R-:W-:Y:S02]  /*65c0*/  MOV R0, 0x400 ;  /* 0x0000040000007802 */ /* 0x000fe40000000f00 */
[----:B---34-:R-:W-:Y:S02]  /*65d0*/  MOV R5, UR60 ;  /* 0x0000003c00057c02 */ /* 0x018fe40008000f00 */
[----:B--2---:R-:W-:-:S05]  /*65e0*/  LEA R0, R3, R0, 0x18 ;  /* 0x0000000003007211 */ /* 0x004fca00078ec0ff */
[----:B------:R-:W-:-:S05]  /*65f0*/  IMAD R26, R5, 0x2200, R0 ;  /* 0x00002200051a7824 */ /* 0x000fca00078e0200 */
[----:B------:R-:W-:-:S04]  /*6600*/  IADD3 R27, R26, 0x35e00, RZ ;  /* 0x00035e001a1b7810 */ /* 0x000fc80007ffe0ff */
[----:B------:R-:W-:-:S13]  /*6610*/  LOP3.LUT P0, RZ, R27, 0x1b0, RZ, 0xc0, !PT ;  /* 0x000001b01bff7812 */ /* 0x000fda000780c0ff */
[----:B------:R-:W-:Y:S05]  /*6620*/  @!P0 BRA `(.L_x_57) ;  /* 0x0000000000408947 */ /* 0x000fea0003800000 */
[----:B------:R-:W-:Y:S01]  /*6630*/  MOV R14, 0x0 ;  /* 0x00000000000e7802 */ /* 0x000fe20000000f00 */
[----:B------:R-:W-:Y:S01]  /*6640*/  ULDC.64 UR4, c[0x4][0x70] ;  /* 0x01001c0000047ab9 */ /* 0x000fe20000000a00 */
[----:B------:R-:W-:Y:S01]  /*6650*/  ULDC.64 UR6, c[0x4][0x78] ;  /* 0x01001e0000067ab9 */ /* 0x000fe20000000a00 */
[----:B------:R-:W-:Y:S02]  /*6660*/  MOV R4, UR4 ;  /* 0x0000000400047c02 */ /* 0x000fe40008000f00 */
        /* <DEDUP_REMOVED lines=12> */
.L_x_57:
[C---:B------:R-:W-:Y:S01]  /*6730*/  SHF.L.U32 R0, R2.reuse, 0x4, RZ ;  /* 0x0000000402007819 */ /* 0x040fe200000006ff */
[----:B------:R-:W-:Y:S01]  /*6740*/  ULDC.64 UR4, c[0x0][0x730] ;  /* 0x0001cc0000047ab9 */ /* 0x000fe20000000a00 */
[----:B------:R-:W-:Y:S02]  /*6750*/  SHF.L.U32 R3, R2, 0x5, RZ ;  /* 0x0000000502037819 */ /* 0x000fe400000006ff */
[----:B------:R-:W-:Y:S02]  /*6760*/  LOP3.LUT R0, R0, 0x600, RZ, 0xc0, !PT ;  /* 0x0000060000007812 */ /* 0x000fe400078ec0ff */
[----:B------:R-:W-:Y:S02]  /*6770*/  SHF.R.U32.HI R5, RZ, 0x1, R2 ;  /* 0x00000001ff057819 */ /* 0x000fe40000011602 */
[----:B------:R-:W-:Y:S02]  /*6780*/  LOP3.LUT R4, R3, 0xc0, RZ, 0xc0, !PT ;  /* 0x000000c003047812 */ /* 0x000fe400078ec0ff */
[----:B------:R-:W-:-:S02]  /*6790*/  LOP3.LUT R0, R0, 0x20, R3, 0xf8, !PT ;  /* 0x0000002000007812 */ /* 0x000fc400078ef803 */
[----:B------:R-:W-:Y:S02]  /*67a0*/  LOP3.LUT R5, R4, 0x8, R5, 0xf8, !PT ;  /* 0x0000000804057812 */ /* 0x000fe400078ef805 */
[----:B------:R-:W-:Y:S02]  /*67b0*/  LOP3.LUT R4, R0, 0x100, R3, 0xf8, !PT ;  /* 0x0000010000047812 */ /* 0x000fe400078ef803 */
[----:B------:R-:W-:Y:S02]  /*67c0*/  LOP3.LUT R0, R2, 0x7f, RZ, 0xc0, !PT ;  /* 0x0000007f02007812 */ /* 0x000fe400078ec0ff */
[----:B------:R-:W-:Y:S01]  /*67d0*/  ISETP.NE.U32.AND P0, PT, RZ, UR4, PT ;  /* 0x00000004ff007c0c */ /* 0x000fe2000bf05070 */
[----:B------:R-:W-:Y:S01]  /*67e0*/  ULDC UR4, c[0x0][0x720] ;  /* 0x0001c80000047ab9 */ /* 0x000fe20000000800 */
[----:B------:R-:W-:Y:S02]  /*67f0*/  IADD3 R0, R0, 0x1f, RZ ;  /* 0x0000001f00007810 */ /* 0x000fe40007ffe0ff */
[----:B------:R-:W-:-:S02]  /*6800*/  ISETP.NE.AND.EX P0, PT, RZ, UR5, PT, P0 ;  /* 0x00000005ff007c0c */ /* 0x000fc4000bf05300 */
[----:B------:R-:W-:Y:S02]  /*6810*/  SHF.L.U32 R6, R2, 0x2, RZ ;  /* 0x0000000202067819 */ /* 0x000fe400000006ff */
[----:B------:R-:W-:Y:S02]  /*6820*/  ISETP.GT.U32.AND P1, PT, R0, 0x3e, PT ;  /* 0x0000003e0000780c */ /* 0x000fe40003f24070 */
[----:B-----5:R-:W-:Y:S02]  /*6830*/  FSEL R3, R22, UR4, !P0 ;  /* 0x0000000416037c08 */ /* 0x020fe4000c000000 */
[----:B------:R-:W-:Y:S02]  /*6840*/  LOP3.LUT R5, R5, 0x18, R6, 0x78, !PT ;  /* 0x0000001805057812 */ /* 0x000fe400078e7806 */
[----:B------:R-:W-:Y:S01]  /*6850*/  LOP3.LUT P0, RZ, R2, 0x4, RZ, 0xc0, !PT ;  /* 0x0000000402ff7812 */ /* 0x000fe2000780c0ff */
[----:B------:R-:W-:Y:S01]  /*6860*/  FMUL R7, R30, R3 ;  /* 0x000000031e077220 */ /* 0x000fe20000400000 */
[----:B------:R-:W-:Y:S01]  /*6870*/  LOP3.LUT R0, R4, R5, RZ, 0xfc, !PT ;  /* 0x0000000504007212 */ /* 0x000fe200078efcff */
        /* <DEDUP_REMOVED lines=127> */
[----:B------:R-:W-:-:S02]  /*7070*/  MOV R3, 0x20 ;  /* 0x0000002000037802 */ /* 0x000fc40000000f00 */
[----:B------:R-:W-:Y:S02]  /*7080*/  F2FP.BF16.F32.PACK_AB R11, R20, R11 ;  /* 0x0000000b140b723e */ /* 0x000fe400000010ff */
[----:B------:R-:W-:Y:S02]  /*7090*/  F2FP.BF16.F32.PACK_AB R5, R6, R5 ;  /* 0x000000050605723e */ /* 0x000fe400000010ff */
[----:B------:R-:W-:Y:S02]  /*70a0*/  F2FP.BF16.F32.PACK_AB R7, R8, R7 ;  /* 0x000000070807723e */ /* 0x000fe400000010ff */
[----:B------:R-:W-:Y:S02]  /*70b0*/  F2FP.BF16.F32.PACK_AB R9, R10, R9 ;  /* 0x000000090a09723e */ /* 0x000fe400000010ff */
[----:B------:R-:W-:Y:S02]  /*70c0*/  SEL R20, R3, 0xffffffe0, !P0 ;  /* 0xffffffe003147807 */ /* 0x000fe40004000000 */
[----:B------:R-:W-:-:S02]  /*70d0*/  F2FP.BF16.F32.PACK_AB R4, R25, R4 ;  /* 0x000000041904723e */ /* 0x000fc400000010ff */
[----:B------:R-:W-:Y:S02]  /*70e0*/  F2FP.BF16.F32.PACK_AB R6, R29, R28 ;  /* 0x0000001c1d06723e */ /* 0x000fe400000010ff */
[----:B------:R-:W-:Y:S02]  /*70f0*/  F2FP.BF16.F32.PACK_AB R8, R33, R32 ;  /* 0x000000202108723e */ /* 0x000fe400000010ff */
[----:B------:R-:W-:Y:S02]  /*7100*/  F2FP.BF16.F32.PACK_AB R10, R37, R36 ;  /* 0x00000024250a723e */ /* 0x000fe400000010ff */
[C---:B------:R-:W-:Y:S02]  /*7110*/  LEA R27, R0.reuse, R27, 0x1 ;  /* 0x0000001b001b7211 */ /* 0x040fe400078e08ff */
[----:B------:R-:W-:Y:S01]  /*7120*/  LEA R3, R0, R26, 0x1 ;  /* 0x0000001a00037211 */ /* 0x000fe200078e08ff */
[----:B------:R-:W-:Y:S06]  /*7130*/  @P1 BRA `(.L_x_58) ;  /* 0x0000000000041947 */ /* 0x000fec0003800000 */
[----:B------:R-:W-:-:S04]  /*7140*/  DEPBAR.LE SB0, 0x1 ;  /* 0x000080400000791a */ /* 0x000fc80000000000 */
.L_x_58:
[----:B------:R-:W-:Y:S05]  /*7150*/  WARPSYNC.ALL ;  /* 0x0000000000007948 */ /* 0x000fea0003800000 */
[----:B------:R-:W-:Y:S01]  /*7160*/  BAR.SYNC.DEFER_BLOCKING 0x1, 0x80 ;  /* 0x0042000000007b1d */ /* 0x000fe20000010000 */
[----:B------:R-:W-:Y:S02]  /*7170*/  IADD3 R0, R27, R20, RZ ;  /* 0x000000141b007210 */ /* 0x000fe40007ffe0ff */
[----:B------:R-:W-:Y:S02]  /*7180*/  F2FP.BF16.F32.PACK_AB R12, R12, R15 ;  /* 0x0000000f0c0c723e */ /* 0x000fe400000010ff */
[----:B------:R-:W-:Y:S01]  /*7190*/  F2FP.BF16.F32.PACK_AB R13, R13, R42 ;  /* 0x0000002a0d0d723e */ /* 0x000fe200000010ff */
[----:B------:R-:W-:Y:S01]  /*71a0*/  BSSY B0, `(.L_x_59) ;  /* 0x000001e000007945 */ /* 0x000fe20003800000 */
[----:B------:R-:W-:-:S02]  /*71b0*/  F2FP.BF16.F32.PACK_AB R14, R14, R21 ;  /* 0x000000150e0e723e */ /* 0x000fc400000010ff */
[----:B------:R-:W-:Y:S02]  /*71c0*/  F2FP.BF16.F32.PACK_AB R15, R47, R46 ;  /* 0x0000002e2f0f723e */ /* 0x000fe400000010ff */
[----:B------:R-:W-:Y:S02]  /*71d0*/  F2FP.BF16.F32.PACK_AB R28, R49, R48 ;  /* 0x00000030311c723e */ /* 0x000fe400000010ff */
[----:B------:R-:W-:Y:S02]  /*71e0*/  F2FP.BF16.F32.PACK_AB R29, R51, R50 ;  /* 0x00000032331d723e */ /* 0x000fe400000010ff */
[----:B------:R-:W-:Y:S02]  /*71f0*/  F2FP.BF16.F32.PACK_AB R30, R30, R35 ;  /* 0x000000231e1e723e */ /* 0x000fe400000010ff */
[----:B------:R-:W-:Y:S02]  /*7200*/  F2FP.BF16.F32.PACK_AB R31, R31, R54 ;  /* 0x000000361f1f723e */ /* 0x000fe400000010ff */
[----:B------:R-:W-:Y:S01]  /*7210*/  IADD3 R20, R20, 0x1000, R27 ;  /* 0x0000100014147810 */ /* 0x000fe20007ffe01b */
[----:B------:R2:W-:Y:S04]  /*7220*/  STSM.16.M88.4 [R3+0x35e00], R4 ;  /* 0x035e000403007844 */ /* 0x0005e80000000200 */
[----:B------:R2:W-:Y:S01]  /*7230*/  STSM.16.M88.4 [R0], R8 ;  /* 0x0000000800007844 */ /* 0x0005e20000000200 */
[----:B------:R-:W-:Y:S01]  /*7240*/  @!PT LDS RZ, [RZ] ;  /* 0x00000000fffff984 */ /* 0x000fe20000000800 */
[----:B------:R-:W-:Y:S01]  /*7250*/  @!PT LDS RZ, [RZ] ;  /* 0x00000000fffff984 */ /* 0x000fe20000000800 */
[----:B------:R-:W-:Y:S01]  /*7260*/  @!PT LDS RZ, [RZ] ;  /* 0x00000000fffff984 */ /* 0x000fe20000000800 */
[----:B------:R-:W-:Y:S01]  /*7270*/  @!PT LDS RZ, [RZ] ;  /* 0x00000000fffff984 */ /* 0x000fe20000000800 */
[----:B------:R3:W-:Y:S06]  /*7280*/  MEMBAR.ALL.CTA ;  /* 0x0000000000007992 */ /* 0x0007ec0000008000 */
[----:B---3--:R-:W3:Y:S02]  /*7290*/  FENCE.VIEW.ASYNC.S ;  /* 0x00000000000073c6 */ /* 0x008ee40000000000 */
[----:B---3--:R-:W-:Y:S06]  /*72a0*/  BAR.SYNC.DEFER_BLOCKING 0x1, 0x80 ;  /* 0x0042000000007b1d */ /* 0x008fec0000010000 */
[----:B------:R-:W-:Y:S05]  /*72b0*/  @P1 BRA `(.L_x_60) ;  /* 0x0000000000301947 */ /* 0x000fea0003800000 */
[----:B------:R-:W-:Y:S01]  /*72c0*/  R2UR UR40, R26 ;  /* 0x000000001a2872ca */ /* 0x000fe200000e0000 */
[----:B------:R-:W-:Y:S01]  /*72d0*/  ULDC.64 UR8, c[0x0][0x198] ;  /* 0x0000660000087ab9 */ /* 0x000fe20000000a00 */
[----:B------:R-:W-:Y:S02]  /*72e0*/  UIADD3 UR43, -UR45, URZ, URZ ;  /* 0x0000003f2d2b7290 */ /* 0x000fe4000fffe13f */
[----:B------:R-:W-:Y:S01]  /*72f0*/  UIADD3 UR6, UP0, UR8, 0x670, URZ ;  /* 0x0000067008067890 */ /* 0x000fe2000ff1e03f */
[----:B------:R-:W-:Y:S01]  /*7300*/  ULDC UR4, c[0x0][0xa10] ;  /* 0x0002840000047ab9 */ /* 0x000fe20000000800 */
[----:B------:R-:W-:Y:S01]  /*7310*/  UMOV UR41, URZ ;  /* 0x0000003f00297c82 */ /* 0x000fe20008000000 */
[----:B------:R-:W-:Y:S02]  /*7320*/  UIMAD UR43, UR4, UR43, UR46 ;  /* 0x0000002b042b72a4 */ /* 0x000fe4000f8e022e */
[----:B------:R-:W-:-:S04]  /*7330*/  UIADD3.X UR7, URZ, UR9, URZ, UP0, !UPT ;  /* 0x000000093f077290 */ /* 0x000fc800087fe43f */
[----:B------:R-:W-:-:S09]  /*7340*/  UIADD3 UR40, UR40, 0x35e00, URZ ;  /* 0x00035e0028287890 */ /* 0x000fd2000fffe03f */
[----:B------:R3:W-:Y:S01]  /*7350*/  UTMASTG.4D [UR40], [UR6] ;  /* 0x00000028060073b5 */ /* 0x0007e20008018000 */
[----:B------:R0:W-:Y:S01]  /*7360*/  UTMACMDFLUSH ;  /* 0x00000000000079b7 */ /* 0x0001e20000000000 */
[----:B---3--:R-:W-:-:S04]  /*7370*/  DEPBAR.LE SB0, 0x1 ;  /* 0x000080400000791a */ /* 0x008fc80000000000 */
.L_x_60:
[----:B------:R-:W-:Y:S05]  /*7380*/  BSYNC B0 ;  /* 0x0000000000007941 */ /* 0x000fea0003800000 */
.L_x_59:
[----:B------:R-:W-:Y:S01]  /*7390*/  BAR.SYNC.DEFER_BLOCKING 0x1, 0x80 ;  /* 0x0042000000007b1d */ /* 0x000fe20000010000 */
[----:B--2---:R-:W-:Y:S02]  /*73a0*/  F2FP.BF16.F32.PACK_AB R4, R57, R56 ;  /* 0x000000383904723e */ /* 0x004fe400000010ff */
[----:B------:R-:W-:Y:S02]  /*73b0*/  F2FP.BF16.F32.PACK_AB R5, R59, R58 ;  /* 0x0000003a3b05723e */ /* 0x000fe400000010ff */
[----:B------:R-:W-:Y:S01]  /*73c0*/  F2FP.BF16.F32.PACK_AB R6, R61, R60 ;  /* 0x0000003c3d06723e */ /* 0x000fe200000010ff */
[----:B------:R-:W-:Y:S01]  /*73d0*/  BSSY B0, `(.L_x_61) ;  /* 0x000001e000007945 */ /* 0x000fe20003800000 */
[----:B------:R-:W-:Y:S02]  /*73e0*/  F2FP.BF16.F32.PACK_AB R7, R63, R62 ;  /* 0x0000003e3f07723e */ /* 0x000fe400000010ff */
[----:B------:R-:W-:Y:S02]  /*73f0*/  F2FP.BF16.F32.PACK_AB R8, R65, R64 ;  /* 0x000000404108723e */ /* 0x000fe400000010ff */
[----:B------:R-:W-:-:S02]  /*7400*/  F2FP.BF16.F32.PACK_AB R9, R67, R66 ;  /* 0x000000424309723e */ /* 0x000fc400000010ff */
[----:B------:R-:W-:Y:S02]  /*7410*/  F2FP.BF16.F32.PACK_AB R10, R69, R68 ;  /* 0x00000044450a723e */ /* 0x000fe400000010ff */
[----:B------:R-:W-:Y:S01]  /*7420*/  F2FP.BF16.F32.PACK_AB R11, R71, R70 ;  /* 0x00000046470b723e */ /* 0x000fe200000010ff */
        /* <DEDUP_REMOVED lines=15> */
[----:B------:R-:W-:Y:S01]  /*7520*/  UMOV UR9, 0x20 ;  /* 0x0000002000097882 */ /* 0x000fe20000000000 */
[----:B------:R-:W-:Y:S02]  /*7530*/  UIMAD UR11, UR4, UR11, UR46 ;  /* 0x0000000b040b72a4 */ /* 0x000fe4000f8e022e */
[----:B------:R-:W-:Y:S01]  /*7540*/  UIADD3.X UR7, URZ, UR13, URZ, UP0, !UPT ;  /* 0x0000000d3f077290 */ /* 0x000fe200087fe43f */
[----:B------:R-:W-:-:S03]  /*7550*/  UMOV UR10, UR42 ;  /* 0x0000002a000a7c82 */ /* 0x000fc60008000000 */
[----:B------:R-:W-:Y:S01]  /*7560*/  UIADD3 UR8, UR8, 0x36e00, URZ ;  /* 0x00036e0008087890 */ /* 0x000fe2000fffe03f */
[----:B------:R-:W-:-:S08]  /*7570*/  UMOV UR12, UR44 ;  /* 0x0000002c000c7c82 */ /* 0x000fd00008000000 */
[----:B------:R3:W-:Y:S01]  /*7580*/  UTMASTG.4D [UR8], [UR6] ;  /* 0x00000008060073b5 */ /* 0x0007e20008018000 */
[----:B------:R0:W-:Y:S01]  /*7590*/  UTMACMDFLUSH ;  /* 0x00000000000079b7 */ /* 0x0001e20000000000 */
[----:B---3--:R-:W-:-:S04]  /*75a0*/  DEPBAR.LE SB0, 0x1 ;  /* 0x000080400000791a */ /* 0x008fc80000000000 */
.L_x_62:
[----:B------:R-:W-:Y:S05]  /*75b0*/  BSYNC B0 ;  /* 0x0000000000007941 */ /* 0x000fea0003800000 */
.L_x_61:
        /* <DEDUP_REMOVED lines=10> */
[----:B------:R2:W-:Y:S04]  /*7660*/  STSM.16.M88.4 [R27], R4 ;  /* 0x000000041b007844 */ /* 0x0005e80000000200 */
        /* <DEDUP_REMOVED lines=23> */
.L_x_64:
[----:B------:R-:W-:Y:S05]  /*77e0*/  BSYNC B0 ;  /* 0x0000000000007941 */ /* 0x000fea0003800000 */
.L_x_63:
        /* <DEDUP_REMOVED lines=34> */
.L_x_66:
[----:B------:R-:W-:Y:S05]  /*7a10*/  BSYNC B0 ;  /* 0x0000000000007941 */ /* 0x000fea0003800000 */
.L_x_65:
[----:B------:R-:W-:Y:S01]  /*7a20*/  BAR.SYNC.DEFER_BLOCKING 0x1, 0x80 ;  /* 0x0042000000007b1d */ /* 0x000fe20000010000 */
[----:B------:R-:W-:Y:S02]  /*7a30*/  F2FP.BF16.F32.PACK_AB R112, R113, R112 ;  /* 0x000000707170723e */ /* 0x000fe400000010ff */
[----:B------:R-:W-:Y:S02]  /*7a40*/  F2FP.BF16.F32.PACK_AB R113, R115, R114 ;  /* 0x000000727371723e */ /* 0x000fe400000010ff */
[----:B--2---:R-:W-:Y:S01]  /*7a50*/  F2FP.BF16.F32.PACK_AB R12, R105, R104 ;  /* 0x00000068690c723e */ /* 0x004fe200000010ff */
        /* <DEDUP_REMOVED lines=30> */
.L_x_68:
[----:B------:R-:W-:Y:S05]  /*7c40*/  BSYNC B0 ;  /* 0x0000000000007941 */ /* 0x000fea0003800000 */
.L_x_67:
[----:B------:R-:W-:Y:S01]  /*7c50*/  BAR.SYNC.DEFER_BLOCKING 0x1, 0x80 ;  /* 0x0042000000007b1d */ /* 0x000fe20000010000 */
[----:B------:R-:W-:Y:S02]  /*7c60*/  F2FP.BF16.F32.PACK_AB R120, R121, R120 ;  /* 0x000000787978723e */ /* 0x000fe400000010ff */
        /* <DEDUP_REMOVED lines=15> */
[----:B----4-:R-:W4:Y:S02]  /*7d60*/  FENCE.VIEW.ASYNC.S ;  /* 0x00000000000073c6 */ /* 0x010f240000000000 */
[----:B----4-:R-:W-:Y:S06]  /*7d70*/  BAR.SYNC.DEFER_BLOCKING 0x1, 0x80 ;  /* 0x0042000000007b1d */ /* 0x010fec0000010000 */
        /* <DEDUP_REMOVED lines=14> */
[----:B----4-:R-:W-:-:S04]  /*7e60*/  DEPBAR.LE SB0, 0x1 ;  /* 0x000080400000791a */ /* 0x010fc80000000000 */
.L_x_70:
[----:B------:R-:W-:Y:S05]  /*7e70*/  BSYNC B0 ;  /* 0x0000000000007941 */ /* 0x000fea0003800000 */
.L_x_69:
        /* <DEDUP_REMOVED lines=17> */
[----:B-----5:R-:W5:Y:S02]  /*7f90*/  FENCE.VIEW.ASYNC.S ;  /* 0x00000000000073c6 */ /* 0x020f640000000000 */
[----:B-----5:R-:W-:Y:S06]  /*7fa0*/  BAR.SYNC.DEFER_BLOCKING 0x1, 0x80 ;  /* 0x0042000000007b1d */ /* 0x020fec0000010000 */
        /* <DEDUP_REMOVED lines=14> */
[----:B-1----:R-:W-:-:S04]  /*8090*/  DEPBAR.LE SB0, 0x1 ;  /* 0x000080400000791a */ /* 0x002fc80000000000 */
.L_x_72:
[----:B------:R-:W-:Y:S05]  /*80a0*/  BSYNC B0 ;  /* 0x0000000000007941 */ /* 0x000fea0003800000 */
.L_x_71:
[----:B------:R-:W-:Y:S06]  /*80b0*/  BAR.SYNC.DEFER_BLOCKING 0x1, 0x80 ;  /* 0x0042000000007b1d */ /* 0x000fec0000010000 */
[----:B------:R-:W-:Y:S01]  /*80c0*/  BSSY B0, `(.L_x_73) ;  /* 0x0000018000007945 */ /* 0x000fe20003800000 */
[----:B------:R1:W-:Y:S04]  /*80d0*/  STSM.16.M88.4 [R27+0x1000], R136 ;  /* 0x001000881b007844 */ /* 0x0003e80000000200 */
        /* <DEDUP_REMOVED lines=20> */
[----:B------:R1:W-:Y:S02]  /*8220*/  UTMASTG.4D [UR8], [UR6] ;  /* 0x00000008060073b5 */ /* 0x0003e40008018000 */
[----:B-1----:R0:W-:Y:S02]  /*8230*/  UTMACMDFLUSH ;  /* 0x00000000000079b7 */ /* 0x0021e40000000000 */
.L_x_74:
[----:B------:R-:W-:Y:S05]  /*8240*/  BSYNC B0 ;  /* 0x0000000000007941 */ /* 0x000fea0003800000 */
.L_x_73:
[----:B------:R-:W5:Y:S01]  /*8250*/  S2UR UR6, SR_CgaCtaId ;  /* 0x00000000000679c3 */ /* 0x000f620000008800 */
[----:B------:R-:W-:Y:S01]  /*8260*/  ULEA UR4, UR60, 0xfffffff8, 0x3 ;  /* 0xfffffff83c047891 */ /* 0x000fe2000f8e183f */
[----:B------:R-:W-:-:S04]  /*8270*/  DEPBAR.LE SB0, 0x0 ;  /* 0x000080000000791a */ /* 0x000fc80000000000 */
[----:B------:R-:W-:Y:S01]  /*8280*/  ULOP3.LUT UR4, UR4, 0x8, URZ, 0xc0, !UPT ;  /* 0x0000000804047892 */ /* 0x000fe2000f8ec03f */
[----:B------:R-:W-:Y:S01]  /*8290*/  LOP3.LUT R23, R23, 0x1, RZ, 0x3c, !PT ;  /* 0x0000000117177812 */ /* 0x000fe200078e3cff */
[----:B------:R-:W-:Y:S02]  /*82a0*/  UMOV UR5, 0x400 ;  /* 0x0000040000057882 */ /* 0x000fe40000000000 */
[----:B------:R-:W-:-:S06]  /*82b0*/  ULOP3.LUT UR4, UR4, 0x18, URZ, 0x3c, !UPT ;  /* 0x0000001804047892 */ /* 0x000fcc000f8e3c3f */
[----:B--2-4-:R-:W-:Y:S01]  /*82c0*/  MOV R0, UR4 ;  /* 0x0000000400007c02 */ /* 0x014fe20008000f00 */
[----:B------:R-:W-:Y:S02]  /*82d0*/  ULDC UR4, c[0x0][0xc] ;  /* 0x0000030000047ab9 */ /* 0x000fe40000000800 */
[----:B------:R-:W-:Y:S01]  /*82e0*/  IADD3 R17, R17, UR4, RZ ;  /* 0x0000000411117c10 */ /* 0x000fe2000fffe0ff */
[----:B------:R-:W-:-:S03]  /*82f0*/  ULDC UR4, c[0x0][0xa00] ;  /* 0x0002800000047ab9 */ /* 0x000fc60000000800 */
[----:B------:R-:W-:Y:S01]  /*8300*/  ISETP.GE.AND P0, PT, R17, UR4, PT ;  /* 0x0000000411007c0c */ /* 0x000fe2000bf06270 */
[----:B-----5:R-:W-:-:S09]  /*8310*/  ULEA UR5, UR6, UR5, 0x18 ;  /* 0x0000000506057291 */ /* 0x020fd2000f8ec03f */
[----:B------:R2:W-:Y:S03]  /*8320*/  SYNCS.ARRIVE.TRANS64.A1T0 RZ, [R0+UR5+0x3c490], RZ ;  /* 0x03c490ff00ff79a7 */ /* 0x0005e60008100005 */
[----:B------:R-:W-:Y:S05]  /*8330*/  @!P0 BRA `(.L_x_75) ;  /* 0xffffff88003c8947 */ /* 0x000fea000383ffff */
[----:B------:R-:W-:Y:S05]  /*8340*/  EXIT ;  /* 0x000000000000794d */ /* 0x000fea0003800000 */
.L_x_6:
[----:B------:R-:W-:-:S08]  /*8350*/  NOP ;  /* 0x0000000000007918 */ /* 0x000fd00000000000 */
[----:B------:R-:W2:-:S00]  /*8360*/  USETMAXREG.DEALLOC.CTAPOOL 0x18 ;  /* 0x00000018000079c8 */ /* 0x000e8000080e0500 */
[----:B------:R-:W-:-:S13]  /*8370*/  PLOP3.LUT P3, PT, PT, PT, UP0, 0x80, 0x0 ;  /* 0x000000000000781c */ /* 0x000fda0003f6f008 */
[----:B--2---:R-:W-:Y:S05]  /*8380*/  @!P3 BRA `(.L_x_76) ;  /* 0x0000000800b8b947 */ /* 0x004fea0003800000 */
[----:B------:R-:W-:-:S13]  /*8390*/  PLOP3.LUT P2, PT, PT, PT, UP1, 0x80, 0x0 ;  /* 0x000000000000781c */ /* 0x000fda0003f4f018 */
[----:B-1----:R-:W-:Y:S05]  /*83a0*/  @P2 EXIT ;  /* 0x000000000000294d */ /* 0x002fea0003800000 */
[----:B------:R-:W-:Y:S02]  /*83b0*/  ULDC UR4, c[0x0][0xa00] ;  /* 0x0002800000047ab9 */ /* 0x000fe40000000800 */
[----:B------:R-:W-:-:S13]  /*83c0*/  ISETP.GE.AND P2, PT, R17, UR4, PT ;  /* 0x0000000411007c0c */ /* 0x000fda000bf46270 */
[----:B------:R-:W-:Y:S05]  /*83d0*/  @P2 EXIT ;  /* 0x000000000000294d */ /* 0x000fea0003800000 */
[----:B------:R-:W-:Y:S01]  /*83e0*/  R2UR UR4, R16 ;  /* 0x00000000100472ca */ /* 0x000fe200000e0000 */
[----:B------:R-:W-:Y:S01]  /*83f0*/  BSSY B0, `(.L_x_77) ;  /* 0x00000a6000007945 */ /* 0x000fe20003800000 */
[----:B------:R-:W-:Y:S01]  /*8400*/  LOP3.LUT P2, RZ, R2, 0x1f, RZ, 0xc0, !PT ;  /* 0x0000001f02ff7812 */ /* 0x000fe2000784c0ff */
[----:B------:R-:W-:Y:S01]  /*8410*/  ULDC UR21, c[0x0][0xc] ;  /* 0x0000030000157ab9 */ /* 0x000fe20000000800 */
[----:B------:R-:W-:Y:S01]  /*8420*/  MOV R4, 0x1 ;  /* 0x0000000100047802 */ /* 0x000fe20000000f00 */
[----:B------:R-:W-:Y:S01]  /*8430*/  ULDC.64 UR18, c[0x0][0x198] ;  /* 0x0000660000127ab9 */ /* 0x000fe20000000a00 */
[----:B------:R-:W-:Y:S01]  /*8440*/  PLOP3.LUT P0, PT, P2, P0, PT, 0x2a, 0x0 ;  /* 0x000000000000781c */ /* 0x000fe20001700572 */
[----:B------:R-:W-:Y:S01]  /*8450*/  ULDC UR22, c[0x0][0xa00] ;  /* 0x0002800000167ab9 */ /* 0x000fe20000000800 */
[----:B------:R-:W-:Y:S02]  /*8460*/  MOV R0, RZ ;  /* 0x000000ff00007202 */ /* 0x000fe40000000f00 */
[----:B------:R-:W-:-:S03]  /*8470*/  MOV R5, 0x1 ;  /* 0x0000000100057802 */ /* 0x000fc60000000f00 */
[----:B------:R-:W-:-:S12]  /*8480*/  ULOP3.LUT UR20, UR4, 0x2, URZ, 0xfc, !UPT ;  /* 0x0000000204147892 */ /* 0x000fd8000f8efc3f */
.L_x_92:
[----:B------:R-:W1:Y:S01]  /*8490*/  LDC R6, c[0x0][0xa04] ;  /* 0x00028100ff067b82 */ /* 0x000e620000000800 */
[----:B------:R-:W-:Y:S01]  /*84a0*/  MOV R7, R17 ;  /* 0x0000001100077202 */ /* 0x000fe20000000f00 */
[----:B------:R-:W-:-:S06]  /*84b0*/  UMOV UR4, 0xffffffff ;  /* 0xffffffff00047882 */ /* 0x000fcc0000000000 */
[----:B------:R-:W2:Y:S08]  /*84c0*/  LDC R10, c[0x0][0xa10] ;  /* 0x00028400ff0a7b82 */ /* 0x000eb00000000800 */
[----:B------:R-:W3:Y:S01]  /*84d0*/  LDC R13, c[0x0][0xa1c] ;  /* 0x00028700ff0d7b82 */ /* 0x000ee20000000800 */
[----:B-1----:R-:W-:Y:S02]  /*84e0*/  ISETP.NE.AND P2, PT, R6, 0x1, PT ;  /* 0x000000010600780c */ /* 0x002fe40003f45270 */
[----:B--2---:R-:W-:-:S11]  /*84f0*/  ISETP.NE.AND P3, PT, R10, 0x1, PT ;  /* 0x000000010a00780c */ /* 0x004fd60003f65270 */
[----:B------:R-:W1:Y:S01]  /*8500*/  @P2 LDC.64 R8, c[0x0][0xa08] ;  /* 0x00028200ff082b82 */ /* 0x000e620000000a00 */
[----:B---3--:R-:W-:-:S07]  /*8510*/  ISETP.NE.AND P4, PT, R13, 0x1, PT ;  /* 0x000000010d00780c */ /* 0x008fce0003f85270 */
[----:B------:R-:W2:Y:S08]  /*8520*/  @P3 LDC R12, c[0x0][0xa14] ;  /* 0x00028500ff0c3b82 */ /* 0x000eb00000000800 */
[----:B------:R-:W3:Y:S08]  /*8530*/  @P3 LDC R11, c[0x0][0xa18] ;  /* 0x00028600ff0b3b82 */ /* 0x000ef00000000800 */
[----:B------:R-:W4:Y:S01]  /*8540*/  @P4 LDC.64 R2, c[0x0][0xa20] ;  /* 0x00028800ff024b82 */ /* 0x000f220000000a00 */
[----:B-1----:R-:W-:-:S05]  /*8550*/  @P2 IMAD.HI.U32 R8, R17, R8, RZ ;  /* 0x0000000811082227 */ /* 0x002fca00078e00ff */
[----:B------:R-:W-:-:S04]  /*8560*/  @P2 SHF.R.U32.HI R7, RZ, R9, R8 ;  /* 0x00000009ff072219 */ /* 0x000fc80000011608 */
[----:B------:R-:W-:Y:S01]  /*8570*/  MOV R9, R7 ;  /* 0x0000000700097202 */ /* 0x000fe20000000f00 */
[----:B--2---:R-:W-:-:S05]  /*8580*/  @P3 IMAD.HI.U32 R8, R7, R12, RZ ;  /* 0x0000000c07083227 */ /* 0x004fca00078e00ff */
[----:B---3--:R-:W-:-:S05]  /*8590*/  @P3 SHF.R.U32.HI R9, RZ, R11, R8 ;  /* 0x0000000bff093219 */ /* 0x008fca0000011608 */
[----:B----4-:R-:W-:Y:S01]  /*85a0*/  @P4 IMAD.HI.U32 R8, R9, R2, RZ ;  /* 0x0000000209084227 */ /* 0x010fe200078e00ff */
[----:B------:R-:W-:-:S04]  /*85b0*/  MOV R2, R9 ;  /* 0x0000000900027202 */ /* 0x000fc80000000f00 */
[----:B------:R-:W-:Y:S02]  /*85c0*/  @P4 SHF.R.U32.HI R2, RZ, R3, R8 ;  /* 0x00000003ff024219 */ /* 0x000fe40000011608 */
[----:B------:R-:W-:Y:S02]  /*85d0*/  IADD3 R3, -R9, RZ, RZ ;  /* 0x000000ff09037210 */ /* 0x000fe40007ffe1ff */
[----:B------:R-:W-:-:S03]  /*85e0*/  IADD3 R2, -R2, RZ, RZ ;  /* 0x000000ff02027210 */ /* 0x000fc60007ffe1ff */
[----:B------:R-:W-:Y:S02]  /*85f0*/  IMAD R10, R10, R3, R7 ;  /* 0x000000030a0a7224 */ /* 0x000fe400078e0207 */
[----:B------:R-:W-:Y:S01]  /*8600*/  IMAD R2, R13, R2, R9 ;  /* 0x000000020d027224 */ /* 0x000fe200078e0209 */
[----:B------:R-:W-:Y:S06]  /*8610*/  BRA.DIV UR4, `(.L_x_78) ;  /* 0x0000001e04507947 */ /* 0x000fec000b800000 */
[----:B------:R-:W-:-:S13]  /*8620*/  ELECT P6, URZ, PT ;  /* 0x00000000003f782f */ /* 0x000fda00038c0000 */
.L_x_129:
[----:B------:R-:W-:Y:S01]  /*8630*/  IADD3 R3, -R7, RZ, RZ ;  /* 0x000000ff07037210 */ /* 0x000fe20007ffe1ff */
[----:B------:R-:W-:Y:S04]  /*8640*/  BSSY B1, `(.L_x_79) ;  /* 0x0000039000017945 */ /* 0x000fe80003800000 */
[----:B------:R-:W-:Y:S01]  /*8650*/  IMAD R3, R6, R3, R17 ;  /* 0x0000000306037224 */ /* 0x000fe200078e0211 */
[----:B------:R-:W-:-:S04]  /*8660*/  MOV R6, RZ ;  /* 0x000000ff00067202 */ /* 0x000fc80000000f00 */
[----:B------:R-:W-:Y:S01]  /*8670*/  SHF.L.U32 R3, R3, 0x7, RZ ;  /* 0x0000000703037819 */ /* 0x000fe200000006ff */
[----:B------:R-:W-:Y:S06]  /*8680*/  @!P6 BRA `(.L_x_80) ;  /* 0x0000000000d0e947 */ /* 0x000fec0003800000 */
[----:B------:R-:W1:Y:S01]  /*8690*/  S2R R7, SR_CgaCtaId ;  /* 0x0000000000077919 */ /* 0x000e620000008800 */
[----:B------:R-:W-:-:S04]  /*86a0*/  MOV R6, 0x400 ;  /* 0x0000040000067802 */ /* 0x000fc80000000f00 */
[----:B-1----:R-:W-:Y:S02]  /*86b0*/  LEA R9, R7, R6, 0x18 ;  /* 0x0000000607097211 */ /* 0x002fe400078ec0ff */
[----:B------:R-:W-:Y:S02]  /*86c0*/  SHF.L.U32 R6, R5, 0x1f, RZ ;  /* 0x0000001f05067819 */ /* 0x000fe400000006ff */
[----:B------:R-:W-:-:S04]  /*86d0*/  LEA R7, R0, R9, 0x3 ;  /* 0x0000000900077211 */ /* 0x000fc800078e18ff */
[----:B------:R-:W1:Y:S02]  /*86e0*/  SYNCS.PHASECHK.TRANS64.TRYWAIT P2, [R7+URZ+0x3c460], R6 ;  /* 0x03c46006070075a7 */ /* 0x000e64000804017f */
[----:B-1----:R-:W-:Y:S05]  /*86f0*/  @!P2 BRA `(.L_x_81) ;  /* 0x0000001c0038a947 */ /* 0x002fea0003800000 */
.L_x_130:
[----:B------:R-:W-:Y:S01]  /*8700*/  UPRMT UR4, UR20, 0x9910, URZ ;  /* 0x0000991014047896 */ /* 0x000fe2000800003f */
[----:B-1----:R-:W-:-:S03]  /*8710*/  @P1 MOV R6, 0x8000 ;  /* 0x0000800000061802 */ /* 0x002fc60000000f00 */
[----:B------:R-:W-:Y:S01]  /*8720*/  UISETP.NE.AND UP0, UPT, UR4, 0x2, UPT ;  /* 0x000000020400788c */ /* 0x000fe2000bf05270 */
[----:B------:R1:W-:Y:S05]  /*8730*/  @P1 SYNCS.ARRIVE.TRANS64 RZ, [R7+URZ+0x3c450], R6 ;  /* 0x03c4500607ff19a7 */ /* 0x0003ea000800003f */
[----:B------:R-:W-:-:S13]  /*8740*/  PLOP3.LUT P2, PT, PT, PT, UP0, 0x80, 0x0 ;  /* 0x000000000000781c */ /* 0x000fda0003f4f008 */
[----:B-1----:R-:W-:Y:S05]  /*8750*/  @P2 BRA `(.L_x_82) ;  /* 0x0000000000042947 */ /* 0x002fea0003800000 */
[----:B------:R-:W-:Y:S01]  /*8760*/  BPT.TRAP 0x1 ;  /* 0x000000040000795c */ /* 0x000fe20000300000 */
.L_x_82:
[----:B------:R-:W-:Y:S05]  /*8770*/  @P0 BRA `(.L_x_83) ;  /* 0x0000000000040947 */ /* 0x000fea0003800000 */
[----:B------:R-:W-:Y:S01]  /*8780*/  BPT.TRAP 0x1 ;  /* 0x000000040000795c */ /* 0x000fe20000300000 */
.L_x_83:
[----:B------:R-:W-:Y:S01]  /*8790*/  R2UR UR5, R9 ;  /* 0x00000000090572ca */ /* 0x000fe200000e0000 */
[----:B------:R-:W-:Y:S01]  /*87a0*/  UIADD3 UR4, UP0, UR18, 0xf0, URZ ;  /* 0x000000f012047890 */ /* 0x000fe2000ff1e03f */
[----:B------:R-:W-:Y:S01]  /*87b0*/  R2UR UR8, R0 ;  /* 0x00000000000872ca */ /* 0x000fe200000e0000 */
[----:B------:R-:W-:Y:S01]  /*87c0*/  UMOV UR10, URZ ;  /* 0x0000003f000a7c82 */ /* 0x000fe20008000000 */
[----:B------:R-:W-:Y:S01]  /*87d0*/  R2UR UR9, R7 ;  /* 0x00000000070972ca */ /* 0x000fe200000e0000 */
[----:B------:R-:W-:Y:S01]  /*87e0*/  UMOV UR6, 0x0 ;  /* 0x0000000000067882 */ /* 0x000fe20000000000 */
[----:B------:R-:W-:Y:S01]  /*87f0*/  R2UR UR11, R3 ;  /* 0x00000000030b72ca */ /* 0x000fe200000e0000 */
[----:B------:R-:W-:Y:S01]  /*8800*/  UMOV UR7, 0x10000000 ;  /* 0x1000000000077882 */ /* 0x000fe20000000000 */
[----:B------:R-:W-:Y:S01]  /*8810*/  R2UR UR12, R10 ;  /* 0x000000000a0c72ca */ /* 0x000fe200000e0000 */
[----:B------:R-:W-:Y:S01]  /*8820*/  UMOV UR15, 0x40 ;  /* 0x00000040000f7882 */ /* 0x000fe20000000000 */
[----:B------:R-:W-:-:S02]  /*8830*/  R2UR UR13, R2 ;  /* 0x00000000020d72ca */ /* 0x000fc400000e0000 */
[----:B------:R-:W-:-:S03]  /*8840*/  IADD3 R0, R0, 0x1, RZ ;  /* 0x0000000100007810 */ /* 0x000fc60007ffe0ff */
[----:B------:R-:W-:Y:S01]  /*8850*/  ULEA UR8, UR8, UR5, 0xf ;  /* 0x0000000508087291 */ /* 0x000fe2000f8e783f */
[C---:B------:R-:W-:Y:S01]  /*8860*/  ISETP.NE.AND P2, PT, R0.reuse, 0x2, PT ;  /* 0x000000020000780c */ /* 0x040fe20003f45270 */
[----:B------:R-:W-:Y:S02]  /*8870*/  UIADD3 UR9, UR9, 0x3c450, URZ ;  /* 0x0003c45009097890 */ /* 0x000fe4000fffe03f */
[----:B------:R-:W-:Y:S01]  /*8880*/  UIADD3.X UR5, URZ, UR19, URZ, UP0, !UPT ;  /* 0x000000133f057290 */ /* 0x000fe200087fe43f */
[----:B------:R-:W-:Y:S01]  /*8890*/  SEL R6, RZ, 0x1, P2 ;  /* 0x00000001ff067807 */ /* 0x000fe20001000000 */
[----:B------:R-:W-:Y:S01]  /*88a0*/  UIADD3 UR14, UR8, 0x2000, URZ ;  /* 0x00002000080e7890 */ /* 0x000fe2000fffe03f */
[----:B------:R-:W-:Y:S01]  /*88b0*/  SEL R0, R0, RZ, P2 ;  /* 0x000000ff00007207 */ /* 0x000fe20001000000 */
[----:B------:R-:W-:Y:S01]  /*88c0*/  UIADD3 UR16, UR8, 0x4000, URZ ;  /* 0x0000400008107890 */ /* 0x000fe2000fffe03f */
[----:B------:R-:W-:Y:S01]  /*88d0*/  LOP3.LUT R5, R5, R6, RZ, 0x3c, !PT ;  /* 0x0000000605057212 */ /* 0x000fe200078e3cff */
[----:B------:R-:W-:Y:S01]  /*88e0*/  UIADD3 UR17, UR8, 0x6000, URZ ;  /* 0x0000600008117890 */ /* 0x000fe2000fffe03f */
[----:B------:R-:W-:-:S02]  /*88f0*/  MOV R6, 0x40 ;  /* 0x0000004000067802 */ /* 0x000fc40000000f00 */
[----:B------:R1:W-:Y:S02]  /*8900*/  UTMALDG.4D [UR8], [UR4], desc[UR6] ;  /* 0x00000608040075b4 */ /* 0x0003e40008019000 */
[----:B-1----:R-:W-:Y:S01]  /*8910*/  UMOV UR8, UR14 ;  /* 0x0000000e00087c82 */ /* 0x002fe20008000000 */
[----:B------:R-:W-:Y:S01]  /*8920*/  UMOV UR10, UR15 ;  /* 0x0000000f000a7c82 */ /* 0x000fe20008000000 */
[----:B------:R-:W-:Y:S01]  /*8930*/  UMOV UR14, 0x80 ;  /* 0x00000080000e7882 */ /* 0x000fe20000000000 */
[----:B------:R1:W-:Y:S02]  /*8940*/  UTMALDG.4D [UR8], [UR4], desc[UR6] ;  /* 0x00000608040075b4 */ /* 0x0003e40008019000 */
[----:B-1----:R-:W-:Y:S01]  /*8950*/  UMOV UR8, UR16 ;  /* 0x0000001000087c82 */ /* 0x002fe20008000000 */
[----:B------:R-:W-:Y:S01]  /*8960*/  UMOV UR10, UR14 ;  /* 0x0000000e000a7c82 */ /* 0x000fe20008000000 */
[----:B------:R-:W-:Y:S01]  /*8970*/  UMOV UR14, 0xc0 ;  /* 0x000000c0000e7882 */ /* 0x000fe20000000000 */
[----:B------:R1:W-:Y:S02]  /*8980*/  UTMALDG.4D [UR8], [UR4], desc[UR6] ;  /* 0x00000608040075b4 */ /* 0x0003e40008019000 */
[----:B-1----:R-:W-:Y:S01]  /*8990*/  UMOV UR8, UR17 ;  /* 0x0000001100087c82 */ /* 0x002fe20008000000 */
[----:B------:R-:W-:-:S02]  /*89a0*/  UMOV UR10, UR14 ;  /* 0x0000000e000a7c82 */ /* 0x000fc40008000000 */
[----:B------:R1:W-:Y:S02]  /*89b0*/  UTMALDG.4D [UR8], [UR4], desc[UR6] ;  /* 0x00000608040075b4 */ /* 0x0003e40008019000 */
[----:B-1----:R-:W-:Y:S01]  /*89c0*/  NOP ;  /* 0x0000000000007918 */ /* 0x002fe20000000000 */
.L_x_80:
[----:B------:R-:W-:Y:S05]  /*89d0*/  BSYNC B1 ;  /* 0x0000000000017941 */ /* 0x000fea0003800000 */
.L_x_79:
[----:B------:R-:W-:Y:S01]  /*89e0*/  LOP3.LUT P2, RZ, R4, 0xff, RZ, 0xc0, !PT ;  /* 0x000000ff04ff7812 */ /* 0x000fe2000784c0ff */
[----:B------:R-:W-:-:S12]  /*89f0*/  BSSY B1, `(.L_x_84) ;  /* 0x0000009000017945 */ /* 0x000fd80003800000 */
[----:B------:R-:W-:Y:S05]  /*8a00*/  @!P2 BRA `(.L_x_85) ;  /* 0x00000000001ca947 */ /* 0x000fea0003800000 */
[----:B------:R-:W1:Y:S01]  /*8a10*/  S2R R7, SR_CgaCtaId ;  /* 0x0000000000077919 */ /* 0x000e620000008800 */
[----:B------:R-:W-:-:S04]  /*8a20*/  MOV R4, 0x400 ;  /* 0x0000040000047802 */ /* 0x000fc80000000f00 */
[----:B-1----:R-:W-:Y:S02]  /*8a30*/  LEA R7, R7, R4, 0x18 ;  /* 0x0000000407077211 */ /* 0x002fe400078ec0ff */
[----:B------:R-:W-:Y:S02]  /*8a40*/  SHF.L.U32 R4, RZ, 0x1f, RZ ;  /* 0x0000001fff047819 */ /* 0x000fe400000006ff */
[----:B------:R1:W-:Y:S02]  /*8a50*/  SYNCS.ARRIVE.TRANS64.A1T0 RZ, [R7+URZ+0x3c4b0], RZ ;  /* 0x03c4b0ff07ff79a7 */ /* 0x0003e4000810003f */
[----:B------:R-:W2:Y:S02]  /*8a60*/  SYNCS.PHASECHK.TRANS64.TRYWAIT P2, [R7+URZ+0x3c4b0], R4 ;  /* 0x03c4b004070075a7 */ /* 0x000ea4000804017f */
[----:B-12---:R-:W-:Y:S05]  /*8a70*/  @!P2 BRA `(.L_x_86) ;  /* 0x00000018006ca947 */ /* 0x006fea0003800000 */
.L_x_85:
[----:B------:R-:W-:Y:S05]  /*8a80*/  BSYNC B1 ;  /* 0x0000000000017941 */ /* 0x000fea0003800000 */
.L_x_84:
[----:B------:R-:W-:Y:S04]  /*8a90*/  BSSY B1, `(.L_x_87) ;  /* 0x0000037000017945 */ /* 0x000fe80003800000 */
[----:B------:R-:W-:Y:S05]  /*8aa0*/  @!P6 BRA `(.L_x_88) ;  /* 0x0000000000d4e947 */ /* 0x000fea0003800000 */
[----:B-1----:R-:W1:Y:S01]  /*8ab0*/  S2R R7, SR_CgaCtaId ;  /* 0x0000000000077919 */ /* 0x002e620000008800 */
[----:B------:R-:W-:Y:S02]  /*8ac0*/  MOV R4, 0x400 ;  /* 0x0000040000047802 */ /* 0x000fe40000000f00 */
[----:B------:R-:W-:Y:S02]  /*8ad0*/  SHF.L.U32 R9, R5, 0x1f, RZ ;  /* 0x0000001f05097819 */ /* 0x000fe400000006ff */
[----:B-1----:R-:W-:-:S04]  /*8ae0*/  LEA R7, R7, R4, 0x18 ;  /* 0x0000000407077211 */ /* 0x002fc800078ec0ff */
[----:B------:R-:W-:-:S04]  /*8af0*/  LEA R4, R0, R7, 0x3 ;  /* 0x0000000700047211 */ /* 0x000fc800078e18ff */
[----:B------:R-:W1:Y:S02]  /*8b00*/  SYNCS.PHASECHK.TRANS64.TRYWAIT P2, [R4+URZ+0x3c460], R9 ;  /* 0x03c46009040075a7 */ /* 0x000e64000804017f */
[----:B-1----:R-:W-:Y:S05]  /*8b10*/  @!P2 BRA `(.L_x_89) ;  /* 0x000000180058a947 */ /* 0x002fea0003800000 */
.L_x_131:
[----:B------:R-:W-:Y:S01]  /*8b20*/  UPRMT UR4, UR20, 0x9910, URZ ;  /* 0x0000991014047896 */ /* 0x000fe2000800003f */
[----:B-1----:R-:W-:-:S03]  /*8b30*/  @P1 MOV R9, 0x8000 ;  /* 0x0000800000091802 */ /* 0x002fc60000000f00 */
[----:B------:R-:W-:Y:S01]  /*8b40*/  UISETP.NE.AND UP0, UPT, UR4, 0x2, UPT ;  /* 0x000000020400788c */ /* 0x000fe2000bf05270 */
[----:B------:R1:W-:Y:S05]  /*8b50*/  @P1 SYNCS.ARRIVE.TRANS64 RZ, [R4+URZ+0x3c450], R9 ;  /* 0x03c4500904ff19a7 */ /* 0x0003ea000800003f */
[----:B------:R-:W-:-:S13]  /*8b60*/  PLOP3.LUT P2, PT, PT, PT, UP0, 0x80, 0x0 ;  /* 0x000000000000781c */ /* 0x000fda0003f4f008 */
[----:B-1----:R-:W-:Y:S05]  /*8b70*/  @P2 BRA `(.L_x_90) ;  /* 0x0000000000042947 */ /* 0x002fea0003800000 */
[----:B------:R-:W-:Y:S01]  /*8b80*/  BPT.TRAP 0x1 ;  /* 0x000000040000795c */ /* 0x000fe20000300000 */
.L_x_90:
[----:B------:R-:W-:Y:S05]  /*8b90*/  @P0 BRA `(.L_x_91) ;  /* 0x0000000000040947 */ /* 0x000fea0003800000 */
[----:B------:R-:W-:Y:S01]  /*8ba0*/  BPT.TRAP 0x1 ;  /* 0x000000040000795c */ /* 0x000fe20000300000 */
.L_x_91:
        /* <DEDUP_REMOVED lines=11> */
[----:B------:R-:W-:Y:S02]  /*8c60*/  R2UR UR13, R2 ;  /* 0x00000000020d72ca */ /* 0x000fe400000e0000 */
[----:B------:R-:W-:-:S03]  /*8c70*/  IADD3 R0, R0, 0x1, RZ ;  /* 0x0000000100007810 */ /* 0x000fc60007ffe0ff */
[----:B------:R-:W-:Y:S01]  /*8c80*/  UIADD3 UR11, UR11, UR9, URZ ;  /* 0x000000090b0b7290 */ /* 0x000fe2000fffe03f */
[C---:B------:R-:W-:Y:S01]  /*8c90*/  ISETP.NE.AND P2, PT, R0.reuse, 0x2, PT ;  /* 0x000000020000780c */ /* 0x040fe20003f45270 */
[----:B------:R-:W-:Y:S02]  /*8ca0*/  ULEA UR8, UR8, UR5, 0xf ;  /* 0x0000000508087291 */ /* 0x000fe4000f8e783f */
[----:B------:R-:W-:Y:S01]  /*8cb0*/  UIADD3 UR9, UR14, 0x3c450, URZ ;  /* 0x0003c4500e097890 */ /* 0x000fe2000fffe03f */
[----:B------:R-:W-:Y:S01]  /*8cc0*/  SEL R2, RZ, 0x1, P2 ;  /* 0x00000001ff027807 */ /* 0x000fe20001000000 */
[----:B------:R-:W-:Y:S01]  /*8cd0*/  UIADD3.X UR5, URZ, UR19, URZ, UP0, !UPT ;  /* 0x000000133f057290 */ /* 0x000fe200087fe43f */
[----:B------:R-:W-:Y:S01]  /*8ce0*/  SEL R0, R0, RZ, P2 ;  /* 0x000000ff00007207 */ /* 0x000fe20001000000 */
[----:B------:R-:W-:Y:S01]  /*8cf0*/  UIADD3 UR14, UR8, 0x2000, URZ ;  /* 0x00002000080e7890 */ /* 0x000fe2000fffe03f */
[----:B------:R-:W-:Y:S01]  /*8d00*/  LOP3.LUT R5, R5, R2, RZ, 0x3c, !PT ;  /* 0x0000000205057212 */ /* 0x000fe200078e3cff */
[----:B------:R-:W-:-:S02]  /*8d10*/  UIADD3 UR16, UR8, 0x4000, URZ ;  /* 0x0000400008107890 */ /* 0x000fc4000fffe03f */
[----:B------:R-:W-:-:S03]  /*8d20*/  UIADD3 UR17, UR8, 0x6000, URZ ;  /* 0x0000600008117890 */ /* 0x000fc6000fffe03f */
        /* <DEDUP_REMOVED lines=12> */
[----:B--2---:R-:W-:Y:S01]  /*8df0*/  NOP ;  /* 0x0000000000007918 */ /* 0x004fe20000000000 */
.L_x_88:
[----:B------:R-:W-:Y:S05]  /*8e00*/  BSYNC B1 ;  /* 0x0000000000017941 */ /* 0x000fea0003800000 */
.L_x_87:
[----:B------:R-:W-:Y:S02]  /*8e10*/  IADD3 R17, R17, UR21, RZ ;  /* 0x0000001511117c10 */ /* 0x000fe4000fffe0ff */
[----:B-1----:R-:W-:Y:S02]  /*8e20*/  PRMT R4, RZ, 0x7610, R4 ;  /* 0x00007610ff047816 */ /* 0x002fe40000000004 */
[----:B------:R-:W-:-:S13]  /*8e30*/  ISETP.GE.AND P2, PT, R17, UR22, PT ;  /* 0x0000001611007c0c */ /* 0x000fda000bf46270 */
[----:B------:R-:W-:Y:S05]  /*8e40*/  @!P2 BRA `(.L_x_92) ;  /* 0xfffffff40090a947 */ /* 0x000fea000383ffff */
[----:B------:R-:W-:Y:S05]  /*8e50*/  BSYNC B0 ;  /* 0x0000000000007941 */ /* 0x000fea0003800000 */
.L_x_77:
[----:B------:R-:W-:Y:S05]  /*8e60*/  EXIT ;  /* 0x000000000000794d */ /* 0x000fea0003800000 */
.L_x_76:
[----:B-1----:R-:W-:Y:S02]  /*8e70*/  ULDC UR4, c[0x0][0xa00] ;  /* 0x0002800000047ab9 */ /* 0x002fe40000000800 */
[----:B------:R-:W-:-:S13]  /*8e80*/  ISETP.GE.AND P0, PT, R17, UR4, PT ;  /* 0x0000000411007c0c */ /* 0x000fda000bf06270 */
[----:B------:R-:W-:Y:S05]  /*8e90*/  @P0 EXIT ;  /* 0x000000000000094d */ /* 0x000fea0003800000 */
[----:B------:R-:W-:Y:S01]  /*8ea0*/  R2UR UR4, R18 ;  /* 0x00000000120472ca */ /* 0x000fe200000e0000 */
[----:B------:R-:W-:Y:S01]  /*8eb0*/  BSSY B0, `(.L_x_93) ;  /* 0x000011f000007945 */ /* 0x000fe20003800000 */
[----:B------:R-:W-:Y:S01]  /*8ec0*/  LOP3.LUT P0, RZ, R2, 0x1f, RZ, 0xc0, !PT ;  /* 0x0000001f02ff7812 */ /* 0x000fe2000780c0ff */
[----:B------:R-:W-:Y:S01]  /*8ed0*/  ULDC.64 UR16, c[0x0][0x198] ;  /* 0x0000660000107ab9 */ /* 0x000fe20000000a00 */
[----:B------:R-:W-:Y:S01]  /*8ee0*/  MOV R5, 0x1 ;  /* 0x0000000100057802 */ /* 0x000fe20000000f00 */
[----:B------:R-:W-:Y:S01]  /*8ef0*/  ULDC UR21, c[0x0][0xc] ;  /* 0x0000030000157ab9 */ /* 0x000fe20000000800 */
[----:B------:R-:W-:Y:S02]  /*8f00*/  PLOP3.LUT P0, PT, P0, P2, PT, 0x2a, 0x0 ;  /* 0x000000000000781c */ /* 0x000fe40000704572 */
[----:B------:R-:W-:Y:S02]  /*8f10*/  MOV R0, RZ ;  /* 0x000000ff00007202 */ /* 0x000fe40000000f00 */
[----:B------:R-:W-:-:S03]  /*8f20*/  MOV R4, 0x1 ;  /* 0x0000000100047802 */ /* 0x000fc60000000f00 */
[----:B------:R-:W-:-:S12]  /*8f30*/  ULOP3.LUT UR20, UR4, 0x2, URZ, 0xfc, !UPT ;  /* 0x0000000204147892 */ /* 0x000fd8000f8efc3f */
.L_x_120:
[----:B------:R-:W1:Y:S01]  /*8f40*/  LDC R2, c[0x0][0xa04] ;  /* 0x00028100ff027b82 */ /* 0x000e620000000800 */
[----:B------:R-:W-:-:S07]  /*8f50*/  UMOV UR4, 0xffffffff ;  /* 0xffffffff00047882 */ /* 0x000fce0000000000 */
        /* <DEDUP_REMOVED lines=9> */
[----:B-1----:R-:W-:Y:S01]  /*8ff0*/  @P3 IMAD.HI.U32 R10, R17, R6, RZ ;  /* 0x00000006110a3227 */ /* 0x002fe200078e00ff */
[----:B------:R-:W-:-:S04]  /*9000*/  MOV R6, R17 ;  /* 0x0000001100067202 */ /* 0x000fc80000000f00 */
[----:B------:R-:W-:-:S04]  /*9010*/  @P3 SHF.R.U32.HI R6, RZ, R7, R10 ;  /* 0x00000007ff063219 */ /* 0x000fc8000001160a */
[----:B------:R-:W-:Y:S01]  /*9020*/  MOV R7, R6 ;  /* 0x0000000600077202 */ /* 0x000fe20000000f00 */
[----:B--2---:R-:W-:-:S05]  /*9030*/  @P4 IMAD.HI.U32 R9, R6, R9, RZ ;  /* 0x0000000906094227 */ /* 0x004fca00078e00ff */
[----:B---3--:R-:W-:-:S04]  /*9040*/  @P4 SHF.R.U32.HI R7, RZ, R12, R9 ;  /* 0x0000000cff074219 */ /* 0x008fc80000011609 */
[----:B------:R-:W-:Y:S01]  /*9050*/  MOV R9, R7 ;  /* 0x0000000700097202 */ /* 0x000fe20000000f00 */
[----:B----4-:R-:W-:-:S05]  /*9060*/  @P5 IMAD.HI.U32 R2, R7, R2, RZ ;  /* 0x0000000207025227 */ /* 0x010fca00078e00ff */
[----:B------:R-:W-:Y:S02]  /*9070*/  @P5 SHF.R.U32.HI R9, RZ, R3, R2 ;  /* 0x00000003ff095219 */ /* 0x000fe40000011602 */
[----:B------:R-:W-:-:S05]  /*9080*/  IADD3 R3, -R7, RZ, RZ ;  /* 0x000000ff07037210 */ /* 0x000fca0007ffe1ff */
[----:B------:R-:W-:Y:S01]  /*9090*/  IMAD R2, R11, R3, R6 ;  /* 0x000000030b027224 */ /* 0x000fe200078e0206 */
[----:B------:R-:W-:-:S05]  /*90a0*/  IADD3 R3, -R9, RZ, RZ ;  /* 0x000000ff09037210 */ /* 0x000fca0007ffe1ff */
[----:B------:R-:W-:Y:S01]  /*90b0*/  IMAD R3, R8, R3, R7 ;  /* 0x0000000308037224 */ /* 0x000fe200078e0207 */
[----:B------:R-:W-:Y:S06]  /*90c0*/  BRA.DIV UR4, `(.L_x_94) ;  /* 0x0000001604007947 */ /* 0x000fec000b800000 */
[----:B------:R-:W-:-:S13]  /*90d0*/  ELECT P6, URZ, PT ;  /* 0x00000000003f782f */ /* 0x000fda00038c0000 */
.L_x_134:
[----:B------:R-:W1:Y:S01]  /*90e0*/  LDC R6, c[0x0][0x28c] ;  /* 0x0000a300ff067b82 */ /* 0x000e620000000800 */
[----:B------:R-:W-:Y:S01]  /*90f0*/  BSSY B1, `(.L_x_95) ;  /* 0x0000036000017945 */ /* 0x000fe20003800000 */
[----:B-1----:R-:W-:-:S13]  /*9100*/  ISETP.GT.AND P3, PT, R6, RZ, P6 ;  /* 0x000000ff0600720c */ /* 0x002fda0003764270 */
[----:B------:R-:W-:Y:S05]  /*9110*/  @!P3 BRA `(.L_x_96) ;  /* 0x0000000000ccb947 */ /* 0x000fea0003800000 */
[----:B------:R-:W1:Y:S01]  /*9120*/  S2R R8, SR_CgaCtaId ;  /* 0x0000000000087919 */ /* 0x000e620000008800 */
[----:B------:R-:W-:-:S04]  /*9130*/  MOV R7, 0x400 ;  /* 0x0000040000077802 */ /* 0x000fc80000000f00 */
[----:B-1----:R-:W-:Y:S02]  /*9140*/  LEA R9, R8, R7, 0x18 ;  /* 0x0000000708097211 */ /* 0x002fe400078ec0ff */
[----:B------:R-:W-:Y:S02]  /*9150*/  SHF.L.U32 R7, R4, 0x1f, RZ ;  /* 0x0000001f04077819 */ /* 0x000fe400000006ff */
[----:B------:R-:W-:-:S04]  /*9160*/  LEA R8, R0, R9, 0x3 ;  /* 0x0000000900087211 */ /* 0x000fc800078e18ff */
[----:B------:R-:W1:Y:S02]  /*9170*/  SYNCS.PHASECHK.TRANS64.TRYWAIT P4, [R8+URZ+0x3c428], R7 ;  /* 0x03c42807080075a7 */ /* 0x000e64000808017f */
[----:B-1----:R-:W-:Y:S05]  /*9180*/  @!P4 BRA `(.L_x_97) ;  /* 0x0000001000f0c947 */ /* 0x002fea0003800000 */
.L_x_135:
[----:B------:R-:W-:Y:S01]  /*9190*/  UPRMT UR4, UR20, 0x9910, URZ ;  /* 0x0000991014047896 */ /* 0x000fe2000800003f */
[----:B-1----:R-:W-:-:S03]  /*91a0*/  @P2 MOV R7, 0x8000 ;  /* 0x0000800000072802 */ /* 0x002fc60000000f00 */
[----:B------:R-:W-:Y:S01]  /*91b0*/  UISETP.NE.AND UP0, UPT, UR4, 0x2, UPT ;  /* 0x000000020400788c */ /* 0x000fe2000bf05270 */
[----:B------:R1:W-:Y:S05]  /*91c0*/  @P2 SYNCS.ARRIVE.TRANS64 RZ, [R8+URZ+0x3c400], R7 ;  /* 0x03c4000708ff29a7 */ /* 0x0003ea000800003f */
[----:B------:R-:W-:-:S13]  /*91d0*/  PLOP3.LUT P4, PT, PT, PT, UP0, 0x80, 0x0 ;  /* 0x000000000000781c */ /* 0x000fda0003f8f008 */
[----:B-1----:R-:W-:Y:S05]  /*91e0*/  @P4 BRA `(.L_x_98) ;  /* 0x0000000000044947 */ /* 0x002fea0003800000 */
[----:B------:R-:W-:Y:S01]  /*91f0*/  BPT.TRAP 0x1 ;  /* 0x000000040000795c */ /* 0x000fe20000300000 */
.L_x_98:
[----:B------:R-:W-:Y:S05]  /*9200*/  @P0 BRA `(.L_x_99) ;  /* 0x0000000000040947 */ /* 0x000fea0003800000 */
[----:B------:R-:W-:Y:S01]  /*9210*/  BPT.TRAP 0x1 ;  /* 0x000000040000795c */ /* 0x000fe20000300000 */
.L_x_99:
[----:B------:R-:W-:Y:S01]  /*9220*/  LEA R9, R0, R9, 0xf ;  /* 0x0000000900097211 */ /* 0x000fe200078e78ff */
[----:B------:R-:W-:Y:S01]  /*9230*/  UIADD3 UR4, UP0, UR16, 0x1f0, URZ ;  /* 0x000001f010047890 */ /* 0x000fe2000ff1e03f */
[----:B------:R-:W-:Y:S01]  /*9240*/  R2UR UR9, R8 ;  /* 0x00000000080972ca */ /* 0x000fe200000e0000 */
[----:B------:R-:W-:Y:S01]  /*9250*/  UMOV UR10, URZ ;  /* 0x0000003f000a7c82 */ /* 0x000fe20008000000 */
[----:B------:R-:W-:Y:S01]  /*9260*/  R2UR UR14, R9 ;  /* 0x00000000090e72ca */ /* 0x000fe200000e0000 */
[----:B------:R-:W-:Y:S01]  /*9270*/  UIADD3.X UR5, URZ, UR17, URZ, UP0, !UPT ;  /* 0x000000113f057290 */ /* 0x000fe200087fe43f */
[----:B------:R-:W-:Y:S01]  /*9280*/  R2UR UR12, R2 ;  /* 0x00000000020c72ca */ /* 0x000fe200000e0000 */
[----:B------:R-:W-:Y:S01]  /*9290*/  UMOV UR6, 0x0 ;  /* 0x0000000000067882 */ /* 0x000fe20000000000 */
[----:B------:R-:W-:Y:S01]  /*92a0*/  R2UR UR13, R3 ;  /* 0x00000000030d72ca */ /* 0x000fe200000e0000 */
[----:B------:R-:W-:Y:S01]  /*92b0*/  UMOV UR7, 0x10000000 ;  /* 0x1000000000077882 */ /* 0x000fe20000000000 */
[----:B------:R-:W-:Y:S01]  /*92c0*/  UMOV UR11, URZ ;  /* 0x0000003f000b7c82 */ /* 0x000fe20008000000 */
[----:B------:R-:W-:Y:S01]  /*92d0*/  UMOV UR19, 0x40 ;  /* 0x0000004000137882 */ /* 0x000fe20000000000 */
[----:B------:R-:W-:-:S03]  /*92e0*/  IADD3 R0, R0, 0x1, RZ ;  /* 0x0000000100007810 */ /* 0x000fc60007ffe0ff */
[----:B------:R-:W-:Y:S01]  /*92f0*/  UIADD3 UR9, UR9, 0x3c400, URZ ;  /* 0x0003c40009097890 */ /* 0x000fe2000fffe03f */
[C---:B------:R-:W-:Y:S01]  /*9300*/  ISETP.NE.AND P4, PT, R0.reuse, 0x5, PT ;  /* 0x000000050000780c */ /* 0x040fe20003f85270 */
[----:B------:R-:W-:Y:S02]  /*9310*/  UIADD3 UR8, UR14, 0x10000, URZ ;  /* 0x000100000e087890 */ /* 0x000fe4000fffe03f */
[----:B------:R-:W-:Y:S01]  /*9320*/  UIADD3 UR15, UR14, 0x12000, URZ ;  /* 0x000120000e0f7890 */ /* 0x000fe2000fffe03f */
[----:B------:R-:W-:Y:S01]  /*9330*/  SEL R7, RZ, 0x1, P4 ;  /* 0x00000001ff077807 */ /* 0x000fe20002000000 */
[----:B------:R-:W-:Y:S01]  /*9340*/  UIADD3 UR18, UR14, 0x14000, URZ ;  /* 0x000140000e127890 */ /* 0x000fe2000fffe03f */
[----:B------:R-:W-:Y:S01]  /*9350*/  SEL R0, R0, RZ, P4 ;  /* 0x000000ff00007207 */ /* 0x000fe20002000000 */
[----:B------:R-:W-:Y:S01]  /*9360*/  UIADD3 UR14, UR14, 0x16000, URZ ;  /* 0x000160000e0e7890 */ /* 0x000fe2000fffe03f */
[----:B------:R-:W-:Y:S02]  /*9370*/  LOP3.LUT R4, R4, R7, RZ, 0x3c, !PT ;  /* 0x0000000704047212 */ /* 0x000fe400078e3cff */
        /* <DEDUP_REMOVED lines=13> */
.L_x_96:
[----:B------:R-:W-:Y:S05]  /*9450*/  BSYNC B1 ;  /* 0x0000000000017941 */ /* 0x000fea0003800000 */
.L_x_95:
        /* <DEDUP_REMOVED lines=10> */
.L_x_101:
[----:B------:R-:W-:Y:S05]  /*9500*/  BSYNC B1 ;  /* 0x0000000000017941 */ /* 0x000fea0003800000 */
.L_x_100:
[----:B------:R-:W-:Y:S01]  /*9510*/  BSSY B1, `(.L_x_103) ;  /* 0x0000037000017945 */ /* 0x000fe20003800000 */
[----:B-1----:R-:W-:-:S03]  /*9520*/  MOV R8, RZ ;  /* 0x000000ff00087202 */ /* 0x002fc60000000f00 */
        /* <DEDUP_REMOVED lines=8> */
.L_x_136:
[----:B------:R-:W-:Y:S01]  /*95b0*/  UPRMT UR4, UR20, 0x9910, URZ ;  /* 0x0000991014047896 */ /* 0x000fe2000800003f */
[----:B-1----:R-:W-:-:S03]  /*95c0*/  @P2 MOV R8, 0x8000 ;  /* 0x0000800000082802 */ /* 0x002fc60000000f00 */
[----:B------:R-:W-:Y:S01]  /*95d0*/  UISETP.NE.AND UP0, UPT, UR4, 0x2, UPT ;  /* 0x000000020400788c */ /* 0x000fe2000bf05270 */
[----:B------:R1:W-:Y:S05]  /*95e0*/  @P2 SYNCS.ARRIVE.TRANS64 RZ, [R7+URZ+0x3c400], R8 ;  /* 0x03c4000807ff29a7 */ /* 0x0003ea000800003f */
[----:B------:R-:W-:-:S13]  /*95f0*/  PLOP3.LUT P3, PT, PT, PT, UP0, 0x80, 0x0 ;  /* 0x000000000000781c */ /* 0x000fda0003f6f008 */
[----:B-1----:R-:W-:Y:S05]  /*9600*/  @P3 BRA `(.L_x_106) ;  /* 0x0000000000043947 */ /* 0x002fea0003800000 */
[----:B------:R-:W-:Y:S01]  /*9610*/  BPT.TRAP 0x1 ;  /* 0x000000040000795c */ /* 0x000fe20000300000 */
.L_x_106:
[----:B------:R-:W-:Y:S05]  /*9620*/  @P0 BRA `(.L_x_107) ;  /* 0x0000000000040947 */ /* 0x000fea0003800000 */
[----:B------:R-:W-:Y:S01]  /*9630*/  BPT.TRAP 0x1 ;  /* 0x000000040000795c */ /* 0x000fe20000300000 */
.L_x_107:
        /* <DEDUP_REMOVED lines=12> */
[----:B------:R-:W-:-:S02]  /*9700*/  IADD3 R0, R0, 0x1, RZ ;  /* 0x0000000100007810 */ /* 0x000fc40007ffe0ff */
[----:B------:R-:W-:Y:S01]  /*9710*/  MOV R8, 0x1 ;  /* 0x0000000100087802 */ /* 0x000fe20000000f00 */
        /* <DEDUP_REMOVED lines=8> */
[----:B------:R-:W-:-:S02]  /*97a0*/  LOP3.LUT R4, R4, R5, RZ, 0x3c, !PT ;  /* 0x0000000504047212 */ /* 0x000fc400078e3cff */
[----:B------:R1:W-:Y:S01]  /*97b0*/  UTMALDG.4D [UR8], [UR4], desc[UR6] ;  /* 0x00000608040075b4 */ /* 0x0003e20008019000 */
[----:B------:R-:W-:Y:S01]  /*97c0*/  UMOV UR14, 0x80 ;  /* 0x00000080000e7882 */ /* 0x000fe20000000000 */
[----:B-1----:R-:W-:Y:S01]  /*97d0*/  UMOV UR8, UR15 ;  /* 0x0000000f00087c82 */ /* 0x002fe20008000000 */
[----:B------:R-:W-:Y:S02]  /*97e0*/  UMOV UR10, UR18 ;  /* 0x00000012000a7c82 */ /* 0x000fe40008000000 */
        /* <DEDUP_REMOVED lines=9> */
.L_x_104:
[----:B------:R-:W-:Y:S05]  /*9880*/  BSYNC B1 ;  /* 0x0000000000017941 */ /* 0x000fea0003800000 */
.L_x_103:
[----:B------:R-:W-:-:S13]  /*9890*/  ISETP.GE.AND P3, PT, R6, 0x41, PT ;  /* 0x000000410600780c */ /* 0x000fda0003f66270 */
[----:B------:R-:W-:Y:S05]  /*98a0*/  @!P3 BRA `(.L_x_108) ;  /* 0x0000000400e8b947 */ /* 0x000fea0003800000 */
[----:B------:R-:W-:Y:S01]  /*98b0*/  IADD3 R6, R6, 0x3f, RZ ;  /* 0x0000003f06067810 */ /* 0x000fe20007ffe0ff */
[----:B------:R-:W-:Y:S03]  /*98c0*/  BSSY B1, `(.L_x_108) ;  /* 0x0000078000017945 */ /* 0x000fe60003800000 */
[----:B------:R-:W-:-:S04]  /*98d0*/  SHF.R.S32.HI R5, RZ, 0x1f, R6 ;  /* 0x0000001fff057819 */ /* 0x000fc80000011406 */
[----:B------:R-:W-:-:S04]  /*98e0*/  LEA.HI R5, R5, R6, RZ, 0x6 ;  /* 0x0000000605057211 */ /* 0x000fc800078f30ff */
[----:B------:R-:W-:-:S04]  /*98f0*/  SHF.R.S32.HI R5, RZ, 0x6, R5 ;  /* 0x00000006ff057819 */ /* 0x000fc80000011405 */
[----:B------:R-:W-:-:S07]  /*9900*/  SHF.L.U32 R5, R5, 0x1, RZ ;  /* 0x0000000105057819 */ /* 0x000fce00000006ff */
.L_x_119:
[----:B------:R-:W-:Y:S04]  /*9910*/  BSSY B2, `(.L_x_109) ;  /* 0x0000036000027945 */ /* 0x000fe80003800000 */
[----:B------:R-:W-:Y:S05]  /*9920*/  @!P6 BRA `(.L_x_110) ;  /* 0x0000000000d0e947 */ /* 0x000fea0003800000 */
[----:B------:R-:W1:Y:S01]  /*9930*/  S2R R7, SR_CgaCtaId ;  /* 0x0000000000077919 */ /* 0x000e620000008800 */
[----:B------:R-:W-:Y:S02]  /*9940*/  MOV R6, 0x400 ;  /* 0x0000040000067802 */ /* 0x000fe40000000f00 */
[----:B------:R-:W-:Y:S02]  /*9950*/  SHF.L.U32 R9, R4, 0x1f, RZ ;  /* 0x0000001f04097819 */ /* 0x000fe400000006ff */
[----:B-1----:R-:W-:-:S04]  /*9960*/  LEA R7, R7, R6, 0x18 ;  /* 0x0000000607077211 */ /* 0x002fc800078ec0ff */
[----:B------:R-:W-:-:S04]  /*9970*/  LEA R6, R0, R7, 0x3 ;  /* 0x0000000700067211 */ /* 0x000fc800078e18ff */
[----:B------:R-:W1:Y:S02]  /*9980*/  SYNCS.PHASECHK.TRANS64.TRYWAIT P3, [R6+URZ+0x3c428], R9 ;  /* 0x03c42809060075a7 */ /* 0x000e64000806017f */
[----:B-1----:R-:W-:Y:S05]  /*9990*/  @!P3 BRA `(.L_x_111) ;  /* 0x0000000c0028b947 */ /* 0x002fea0003800000 */
.L_x_137:
[----:B------:R-:W-:Y:S01]  /*99a0*/  UPRMT UR4, UR20, 0x9910, URZ ;  /* 0x0000991014047896 */ /* 0x000fe2000800003f */
[----:B-1----:R-:W-:-:S03]  /*99b0*/  @P2 MOV R9, 0x8000 ;  /* 0x0000800000092802 */ /* 0x002fc60000000f00 */
[----:B------:R-:W-:Y:S01]  /*99c0*/  UISETP.NE.AND UP0, UPT, UR4, 0x2, UPT ;  /* 0x000000020400788c */ /* 0x000fe2000bf05270 */
[----:B------:R1:W-:Y:S05]  /*99d0*/  @P2 SYNCS.ARRIVE.TRANS64 RZ, [R6+URZ+0x3c400], R9 ;  /* 0x03c4000906ff29a7 */ /* 0x0003ea000800003f */
[----:B------:R-:W-:-:S13]  /*99e0*/  PLOP3.LUT P3, PT, PT, PT, UP0, 0x80, 0x0 ;  /* 0x000000000000781c */ /* 0x000fda0003f6f008 */
[----:B-1----:R-:W-:Y:S05]  /*99f0*/  @P3 BRA `(.L_x_112) ;  /* 0x0000000000043947 */ /* 0x002fea0003800000 */
[----:B------:R-:W-:Y:S01]  /*9a00*/  BPT.TRAP 0x1 ;  /* 0x000000040000795c */ /* 0x000fe20000300000 */
.L_x_112:
[----:B------:R-:W-:Y:S05]  /*9a10*/  @P0 BRA `(.L_x_113) ;  /* 0x0000000000040947 */ /* 0x000fea0003800000 */
[----:B------:R-:W-:Y:S01]  /*9a20*/  BPT.TRAP 0x1 ;  /* 0x000000040000795c */ /* 0x000fe20000300000 */
.L_x_113:
        /* <DEDUP_REMOVED lines=10> */
[----:B------:R-:W-:Y:S01]  /*9ad0*/  R2UR UR13, R3 ;  /* 0x00000000030d72ca */ /* 0x000fe200000e0000 */
[----:B------:R-:W-:Y:S01]  /*9ae0*/  UMOV UR18, 0x40 ;  /* 0x0000004000127882 */ /* 0x000fe20000000000 */
[----:B------:R-:W-:-:S03]  /*9af0*/  IADD3 R0, R0, 0x1, RZ ;  /* 0x0000000100007810 */ /* 0x000fc60007ffe0ff */
[----:B------:R-:W-:Y:S01]  /*9b00*/  UIADD3 UR9, UR9, 0x3c400, URZ ;  /* 0x0003c40009097890 */ /* 0x000fe2000fffe03f */
[C---:B------:R-:W-:Y:S01]  /*9b10*/  ISETP.NE.AND P3, PT, R0.reuse, 0x5, PT ;  /* 0x000000050000780c */ /* 0x040fe20003f65270 */
[----:B------:R-:W-:Y:S02]  /*9b20*/  UIADD3 UR8, UR14, 0x10000, URZ ;  /* 0x000100000e087890 */ /* 0x000fe4000fffe03f */
[----:B------:R-:W-:Y:S01]  /*9b30*/  USHF.L.U32 UR11, UR11, 0x6, URZ ;  /* 0x000000060b0b7899 */ /* 0x000fe2000800063f */
[----:B------:R-:W-:Y:S01]  /*9b40*/  SEL R7, RZ, 0x1, P3 ;  /* 0x00000001ff077807 */ /* 0x000fe20001800000 */
[----:B------:R-:W-:Y:S01]  /*9b50*/  UIADD3 UR15, UR14, 0x12000, URZ ;  /* 0x000120000e0f7890 */ /* 0x000fe2000fffe03f */
[----:B------:R-:W-:Y:S01]  /*9b60*/  SEL R0, R0, RZ, P3 ;  /* 0x000000ff00007207 */ /* 0x000fe20001800000 */
[----:B------:R-:W-:Y:S01]  /*9b70*/  UIADD3 UR19, UR14, 0x14000, URZ ;  /* 0x000140000e137890 */ /* 0x000fe2000fffe03f */
[----:B------:R-:W-:Y:S01]  /*9b80*/  LOP3.LUT R4, R4, R7, RZ, 0x3c, !PT ;  /* 0x0000000704047212 */ /* 0x000fe200078e3cff */
[----:B------:R-:W-:-:S03]  /*9b90*/  UIADD3 UR22, UR14, 0x16000, URZ ;  /* 0x000160000e167890 */ /* 0x000fc6000fffe03f */
        /* <DEDUP_REMOVED lines=13> */
.L_x_110:
[----:B------:R-:W-:Y:S05]  /*9c70*/  BSYNC B2 ;  /* 0x0000000000027941 */ /* 0x000fea0003800000 */
.L_x_109:
[----:B------:R-:W-:Y:S01]  /*9c80*/  ISETP.LT.OR P3, PT, R5, 0x4, !P6 ;  /* 0x000000040500780c */ /* 0x000fe20007761670 */
[----:B------:R-:W-:-:S12]  /*9c90*/  BSSY B2, `(.L_x_114) ;  /* 0x0000037000027945 */ /* 0x000fd80003800000 */
[----:B------:R-:W-:Y:S05]  /*9ca0*/  @P3 BRA `(.L_x_115) ;  /* 0x0000000000d43947 */ /* 0x000fea0003800000 */
[----:B------:R-:W1:Y:S01]  /*9cb0*/  S2R R7, SR_CgaCtaId ;  /* 0x0000000000077919 */ /* 0x000e620000008800 */
[----:B------:R-:W-:Y:S02]  /*9cc0*/  MOV R6, 0x400 ;  /* 0x0000040000067802 */ /* 0x000fe40000000f00 */
[----:B------:R-:W-:Y:S02]  /*9cd0*/  SHF.L.U32 R9, R4, 0x1f, RZ ;  /* 0x0000001f04097819 */ /* 0x000fe400000006ff */
[----:B-1----:R-:W-:-:S04]  /*9ce0*/  LEA R7, R7, R6, 0x18 ;  /* 0x0000000607077211 */ /* 0x002fc800078ec0ff */
[----:B------:R-:W-:-:S04]  /*9cf0*/  LEA R6, R0, R7, 0x3 ;  /* 0x0000000700067211 */ /* 0x000fc800078e18ff */
[----:B------:R-:W1:Y:S02]  /*9d00*/  SYNCS.PHASECHK.TRANS64.TRYWAIT P3, [R6+URZ+0x3c428], R9 ;  /* 0x03c42809060075a7 */ /* 0x000e64000806017f */
[----:B-1----:R-:W-:Y:S05]  /*9d10*/  @!P3 BRA `(.L_x_116) ;  /* 0x00000008005cb947 */ /* 0x002fea0003800000 */
.L_x_138:
[----:B------:R-:W-:Y:S01]  /*9d20*/  UPRMT UR4, UR20, 0x9910, URZ ;  /* 0x0000991014047896 */ /* 0x000fe2000800003f */
[----:B-1----:R-:W-:-:S03]  /*9d30*/  @P1 MOV R9, 0x8000 ;  /* 0x0000800000091802 */ /* 0x002fc60000000f00 */
[----:B------:R-:W-:Y:S01]  /*9d40*/  UISETP.NE.AND UP0, UPT, UR4, 0x2, UPT ;  /* 0x000000020400788c */ /* 0x000fe2000bf05270 */
[----:B------:R1:W-:Y:S05]  /*9d50*/  @P1 SYNCS.ARRIVE.TRANS64 RZ, [R6+URZ+0x3c400], R9 ;  /* 0x03c4000906ff19a7 */ /* 0x0003ea000800003f */
[----:B------:R-:W-:-:S13]  /*9d60*/  PLOP3.LUT P3, PT, PT, PT, UP0, 0x80, 0x0 ;  /* 0x000000000000781c */ /* 0x000fda0003f6f008 */
[----:B-1----:R-:W-:Y:S05]  /*9d70*/  @P3 BRA `(.L_x_117) ;  /* 0x0000000000043947 */ /* 0x002fea0003800000 */
[----:B------:R-:W-:Y:S01]  /*9d80*/  BPT.TRAP 0x1 ;  /* 0x000000040000795c */ /* 0x000fe20000300000 */
.L_x_117:
[----:B------:R-:W-:Y:S05]  /*9d90*/  @P0 BRA `(.L_x_118) ;  /* 0x0000000000040947 */ /* 0x000fea0003800000 */
[----:B------:R-:W-:Y:S01]  /*9da0*/  BPT.TRAP 0x1 ;  /* 0x000000040000795c */ /* 0x000fe20000300000 */
.L_x_118:
        /* <DEDUP_REMOVED lines=12> */
[----:B------:R-:W-:-:S02]  /*9e70*/  IADD3 R0, R0, 0x1, RZ ;  /* 0x0000000100007810 */ /* 0x000fc40007ffe0ff */
[----:B------:R-:W-:Y:S01]  /*9e80*/  IADD3 R8, R8, 0x1, RZ ;  /* 0x0000000108087810 */ /* 0x000fe20007ffe0ff */
        /* <DEDUP_REMOVED lines=23> */
.L_x_115:
[----:B------:R-:W-:Y:S05]  /*a000*/  BSYNC B2 ;  /* 0x0000000000027941 */ /* 0x000fea0003800000 */
.L_x_114:
[C---:B------:R-:W-:Y:S02]  /*a010*/  ISETP.GT.AND P3, PT, R5.reuse, 0x4, PT ;  /* 0x000000040500780c */ /* 0x040fe40003f64270 */
[----:B------:R-:W-:-:S11]  /*a020*/  IADD3 R5, R5, -0x2, RZ ;  /* 0xfffffffe05057810 */ /* 0x000fd60007ffe0ff */
[----:B------:R-:W-:Y:S05]  /*a030*/  @P3 BRA `(.L_x_119) ;  /* 0xfffffff800343947 */ /* 0x000fea000383ffff */
[----:B------:R-:W-:Y:S05]  /*a040*/  BSYNC B1 ;  /* 0x0000000000017941 */ /* 0x000fea0003800000 */
.L_x_108:
[----:B------:R-:W-:Y:S01]  /*a050*/  IADD3 R17, R17, UR21, RZ ;  /* 0x0000001511117c10 */ /* 0x000fe2000fffe0ff */
[----:B------:R-:W-:Y:S01]  /*a060*/  ULDC UR4, c[0x0][0xa00] ;  /* 0x0002800000047ab9 */ /* 0x000fe20000000800 */
[----:B------:R-:W-:Y:S02]  /*a070*/  PRMT R5, RZ, 0x7610, R5 ;  /* 0x00007610ff057816 */ /* 0x000fe40000000005 */
[----:B------:R-:W-:-:S13]  /*a080*/  ISETP.GE.AND P3, PT, R17, UR4, PT ;  /* 0x0000000411007c0c */ /* 0x000fda000bf66270 */
[----:B------:R-:W-:Y:S05]  /*a090*/  @!P3 BRA `(.L_x_120) ;  /* 0xffffffec00a8b947 */ /* 0x000fea000383ffff */
[----:B------:R-:W-:Y:S05]  /*a0a0*/  BSYNC B0 ;  /* 0x0000000000007941 */ /* 0x000fea0003800000 */
.L_x_93:
[----:B------:R-:W-:Y:S05]  /*a0b0*/  EXIT ;  /* 0x000000000000794d */ /* 0x000fea0003800000 */
.L_x_17:
[----:B-1----:R-:W-:-:S04]  /*a0c0*/  MOV R3, UR6 ;  /* 0x0000000600037c02 */ /* 0x002fc80008000f00 */
[----:B------:R1:W2:Y:S03]  /*a0d0*/  SYNCS.PHASECHK.TRANS64.TRYWAIT P1, [R3+URZ+0x3c450], R0 ;  /* 0x03c45000030075a7 */ /* 0x0002a6000802017f */
[----:B--2---:R-:W-:Y:S05]  /*a0e0*/  @!P1 NANOSLEEP.SYNCS 0x989680 ;  /* 0x009896800000995d */ /* 0x004fea0003900000 */
[----:B------:R-:W2:Y:S02]  /*a0f0*/  @!P1 SYNCS.PHASECHK.TRANS64 P1, [R3+URZ+0x3c450], R0 ;  /* 0x03c45000030095a7 */ /* 0x000ea4000802007f */
[----:B--2---:R-:W-:Y:S05]  /*a100*/  @!P1 BRA `(.L_x_17) ;  /* 0xfffffffc00ec9947 */ /* 0x004fea000383ffff */
[----:B------:R-:W-:Y:S05]  /*a110*/  BRA `(.L_x_121) ;  /* 0xffffff7000347947 */ /* 0x000fea000383ffff */
.L_x_19:
[----:B-1----:R-:W-:-:S04]  /*a120*/  MOV R5, UR48 ;  /* 0x0000003000057c02 */ /* 0x002fc80008000f00 */
[----:B------:R1:W2:Y:S03]  /*a130*/  SYNCS.PHASECHK.TRANS64.TRYWAIT P1, [R5+URZ+0x3c400], R0 ;  /* 0x03c40000050075a7 */ /* 0x0002a6000802017f */
[----:B--2---:R-:W-:Y:S05]  /*a140*/  @!P1 NANOSLEEP.SYNCS 0x989680 ;  /* 0x009896800000995d */ /* 0x004fea0003900000 */
[----:B------:R-:W2:Y:S02]  /*a150*/  @!P1 SYNCS.PHASECHK.TRANS64 P1, [R5+URZ+0x3c400], R0 ;  /* 0x03c40000050095a7 */ /* 0x000ea4000802007f */
[----:B--2---:R-:W-:Y:S05]  /*a160*/  @!P1 BRA `(.L_x_19) ;  /* 0xfffffffc00ec9947 */ /* 0x004fea000383ffff */
[----:B------:R-:W-:Y:S05]  /*a170*/  BRA `(.L_x_122) ;  /* 0xffffff7000487947 */ /* 0x000fea000383ffff */
.L_x_20:
[----:B-1----:R-:W-:-:S04]  /*a180*/  MOV R0, UR5 ;  /* 0x0000000500007c02 */ /* 0x002fc80008000f00 */
[----:B------:R1:W2:Y:S03]  /*a190*/  SYNCS.PHASECHK.TRANS64.TRYWAIT P1, [R0+URZ+-0x8], R3 ;  /* 0xfffff803000075a7 */ /* 0x0002a6000802017f */
[----:B--2---:R-:W-:Y:S05]  /*a1a0*/  @!P1 NANOSLEEP.SYNCS 0x989680 ;  /* 0x009896800000995d */ /* 0x004fea0003900000 */
[----:B------:R-:W2:Y:S02]  /*a1b0*/  @!P1 SYNCS.PHASECHK.TRANS64 P1, [R0+URZ+-0x8], R3 ;  /* 0xfffff803000095a7 */ /* 0x000ea4000802007f */
[----:B--2---:R-:W-:Y:S05]  /*a1c0*/  @!P1 BRA `(.L_x_20) ;  /* 0xfffffffc00ec9947 */ /* 0x004fea000383ffff */
[----:B------:R-:W-:Y:S05]  /*a1d0*/  BRA `(.L_x_123) ;  /* 0xffffff7000387947 */ /* 0x000fea000383ffff */
.L_x_22:
[----:B-1----:R-:W-:-:S04]  /*a1e0*/  MOV R24, UR6 ;  /* 0x0000000600187c02 */ /* 0x002fc80008000f00 */
[----:B------:R1:W2:Y:S03]  /*a1f0*/  SYNCS.PHASECHK.TRANS64.TRYWAIT P1, [R24+URZ+0x3c400], R19 ;  /* 0x03c40013180075a7 */ /* 0x0002a6000802017f */
[----:B--2---:R-:W-:Y:S05]  /*a200*/  @!P1 NANOSLEEP.SYNCS 0x989680 ;  /* 0x009896800000995d */ /* 0x004fea0003900000 */
[----:B------:R-:W2:Y:S02]  /*a210*/  @!P1 SYNCS.PHASECHK.TRANS64 P1, [R24+URZ+0x3c400], R19 ;  /* 0x03c40013180095a7 */ /* 0x000ea4000802007f */
[----:B--2---:R-:W-:Y:S05]  /*a220*/  @!P1 BRA `(.L_x_22) ;  /* 0xfffffffc00ec9947 */ /* 0x004fea000383ffff */
[----:B------:R-:W-:Y:S05]  /*a230*/  BRA `(.L_x_124) ;  /* 0xffffff88007c7947 */ /* 0x000fea000383ffff */
.L_x_27:
[----:B-1----:R-:W-:-:S04]  /*a240*/  MOV R7, UR7 ;  /* 0x0000000700077c02 */ /* 0x002fc80008000f00 */
[----:B------:R1:W2:Y:S03]  /*a250*/  SYNCS.PHASECHK.TRANS64.TRYWAIT P2, [R7+URZ+0x3c400], R6 ;  /* 0x03c40006070075a7 */ /* 0x0002a6000804017f */
[----:B--2---:R-:W-:Y:S05]  /*a260*/  @!P2 NANOSLEEP.SYNCS 0x989680 ;  /* 0x009896800000a95d */ /* 0x004fea0003900000 */
[----:B------:R-:W2:Y:S02]  /*a270*/  @!P2 SYNCS.PHASECHK.TRANS64 P2, [R7+URZ+0x3c400], R6 ;  /* 0x03c400060700a5a7 */ /* 0x000ea4000804007f */
[----:B--2---:R-:W-:Y:S05]  /*a280*/  @!P2 BRA `(.L_x_27) ;  /* 0xfffffffc00eca947 */ /* 0x004fea000383ffff */
[----:B------:R-:W-:Y:S05]  /*a290*/  BRA `(.L_x_125) ;  /* 0xffffff8c00507947 */ /* 0x000fea000383ffff */
.L_x_31:
[----:B-1----:R-:W-:-:S04]  /*a2a0*/  MOV R168, UR10 ;  /* 0x0000000a00a87c02 */ /* 0x002fc80008000f00 */
[----:B------:R1:W2:Y:S03]  /*a2b0*/  SYNCS.PHASECHK.TRANS64.TRYWAIT P2, [R168+URZ+0x3c400], R183 ;  /* 0x03c400b7a80075a7 */ /* 0x0002a6000804017f */
[----:B--2---:R-:W-:Y:S05]  /*a2c0*/  @!P2 NANOSLEEP.SYNCS 0x989680 ;  /* 0x009896800000a95d */ /* 0x004fea0003900000 */
[----:B------:R-:W2:Y:S02]  /*a2d0*/  @!P2 SYNCS.PHASECHK.TRANS64 P2, [R168+URZ+0x3c400], R183 ;  /* 0x03c400b7a800a5a7 */ /* 0x000ea4000804007f */
[----:B--2---:R-:W-:Y:S05]  /*a2e0*/  @!P2 BRA `(.L_x_31) ;  /* 0xfffffffc00eca947 */ /* 0x004fea000383ffff */
[----:B------:R-:W-:Y:S05]  /*a2f0*/  BRA `(.L_x_30) ;  /* 0xffffffac001c7947 */ /* 0x000fea000383ffff */
.L_x_51:
[----:B--2---:R-:W-:-:S04]  /*a300*/  MOV R3, UR4 ;  /* 0x0000000400037c02 */ /* 0x004fc80008000f00 */
[----:B------:R2:W3:Y:S03]  /*a310*/  SYNCS.PHASECHK.TRANS64.TRYWAIT P1, [R3+URZ+0x3c498], R0 ;  /* 0x03c49800030075a7 */ /* 0x0004e6000802017f */
[----:B---3--:R-:W-:Y:S05]  /*a320*/  @!P1 NANOSLEEP.SYNCS 0x989680 ;  /* 0x009896800000995d */ /* 0x008fea0003900000 */
[----:B------:R-:W3:Y:S02]  /*a330*/  @!P1 SYNCS.PHASECHK.TRANS64 P1, [R3+URZ+0x3c498], R0 ;  /* 0x03c49800030095a7 */ /* 0x000ee4000802007f */
[----:B---3--:R-:W-:Y:S05]  /*a340*/  @!P1 BRA `(.L_x_51) ;  /* 0xfffffffc00ec9947 */ /* 0x008fea000383ffff */
[----:B------:R-:W-:Y:S05]  /*a350*/  BRA `(.L_x_126) ;  /* 0xffffffb800a07947 */ /* 0x000fea000383ffff */
.L_x_78:
[----:B------:R-:W-:Y:S01]  /*a360*/  BSSY B1, `(.L_x_127) ;  /* 0x0000006000017945 */ /* 0x000fe20003800000 */
[----:B------:R-:W-:-:S07]  /*a370*/  MOV R15, 0xffffffff ;  /* 0xffffffff000f7802 */ /* 0x000fce0000000f00 */
[----:B------:R-:W-:Y:S05]  /*a380*/  WARPSYNC.COLLECTIVE R15, `(.L_x_128) ;  /* 0x000000000f0c7348 */ /* 0x000fea0003c00000 */
[----:B------:R-:W-:Y:S02]  /*a390*/  ELECT P6, UR62, PT ;  /* 0x00000000003e782f */ /* 0x000fe400038c0000 */
[----:B------:R-:W-:Y:S01]  /*a3a0*/  MOV R14, UR62 ;  /* 0x0000003e000e7c02 */ /* 0x000fe20008000f00 */
[----:B------:R-:W-:Y:S10]  /*a3b0*/  ENDCOLLECTIVE ;  /* 0x000000000000791b */ /* 0x000ff40003800000 */
.L_x_128:
[----:B------:R-:W-:Y:S05]  /*a3c0*/  BSYNC B1 ;  /* 0x0000000000017941 */ /* 0x000fea0003800000 */
.L_x_127:
[----:B------:R-:W-:Y:S05]  /*a3d0*/  BRA `(.L_x_129) ;  /* 0xffffffe000947947 */ /* 0x000fea000383ffff */
.L_x_81:
[----:B-1----:R1:W2:Y:S02]  /*a3e0*/  SYNCS.PHASECHK.TRANS64.TRYWAIT P2, [R7+URZ+0x3c460], R6 ;  /* 0x03c46006070075a7 */ /* 0x0022a4000804017f */
[----:B--2---:R-:W-:Y:S05]  /*a3f0*/  @!P2 NANOSLEEP.SYNCS 0x989680 ;  /* 0x009896800000a95d */ /* 0x004fea0003900000 */
[----:B------:R-:W2:Y:S02]  /*a400*/  @!P2 SYNCS.PHASECHK.TRANS64 P2, [R7+URZ+0x3c460], R6 ;  /* 0x03c460060700a5a7 */ /* 0x000ea4000804007f */
[----:B--2---:R-:W-:Y:S05]  /*a410*/  @!P2 BRA `(.L_x_81) ;  /* 0xfffffffc00f0a947 */ /* 0x004fea000383ffff */
[----:B------:R-:W-:Y:S05]  /*a420*/  BRA `(.L_x_130) ;  /* 0xffffffe000b47947 */ /* 0x000fea000383ffff */
.L_x_86:
[----:B-1----:R1:W2:Y:S02]  /*a430*/  SYNCS.PHASECHK.TRANS64.TRYWAIT P2, [R7+URZ+0x3c4b0], R4 ;  /* 0x03c4b004070075a7 */ /* 0x0022a4000804017f */
[----:B--2---:R-:W-:Y:S05]  /*a440*/  @!P2 NANOSLEEP.SYNCS 0x989680 ;  /* 0x009896800000a95d */ /* 0x004fea0003900000 */
[----:B------:R-:W2:Y:S02]  /*a450*/  @!P2 SYNCS.PHASECHK.TRANS64 P2, [R7+URZ+0x3c4b0], R4 ;  /* 0x03c4b0040700a5a7 */ /* 0x000ea4000804007f */
[----:B--2---:R-:W-:Y:S05]  /*a460*/  @!P2 BRA `(.L_x_86) ;  /* 0xfffffffc00f0a947 */ /* 0x004fea000383ffff */
[----:B------:R-:W-:Y:S05]  /*a470*/  BRA `(.L_x_85) ;  /* 0xffffffe400807947 */ /* 0x000fea000383ffff */
.L_x_89:
[----:B-1----:R1:W2:Y:S02]  /*a480*/  SYNCS.PHASECHK.TRANS64.TRYWAIT P2, [R4+URZ+0x3c460], R9 ;  /* 0x03c46009040075a7 */ /* 0x0022a4000804017f */
[----:B--2---:R-:W-:Y:S05]  /*a490*/  @!P2 NANOSLEEP.SYNCS 0x989680 ;  /* 0x009896800000a95d */ /* 0x004fea0003900000 */
[----:B------:R-:W2:Y:S02]  /*a4a0*/  @!P2 SYNCS.PHASECHK.TRANS64 P2, [R4+URZ+0x3c460], R9 ;  /* 0x03c460090400a5a7 */ /* 0x000ea4000804007f */
[----:B--2---:R-:W-:Y:S05]  /*a4b0*/  @!P2 BRA `(.L_x_89) ;  /* 0xfffffffc00f0a947 */ /* 0x004fea000383ffff */
[----:B------:R-:W-:Y:S05]  /*a4c0*/  BRA `(.L_x_131) ;  /* 0xffffffe400947947 */ /* 0x000fea000383ffff */
.L_x_94:
[----:B------:R-:W-:Y:S01]  /*a4d0*/  BSSY B1, `(.L_x_132) ;  /* 0x0000006000017945 */ /* 0x000fe20003800000 */
[----:B------:R-:W-:-:S07]  /*a4e0*/  MOV R15, 0xffffffff ;  /* 0xffffffff000f7802 */ /* 0x000fce0000000f00 */
[----:B------:R-:W-:Y:S05]  /*a4f0*/  WARPSYNC.COLLECTIVE R15, `(.L_x_133) ;  /* 0x000000000f0c7348 */ /* 0x000fea0003c00000 */
[----:B------:R-:W-:Y:S02]  /*a500*/  ELECT P6, UR62, PT ;  /* 0x00000000003e782f */ /* 0x000fe400038c0000 */
[----:B------:R-:W-:Y:S01]  /*a510*/  MOV R14, UR62 ;  /* 0x0000003e000e7c02 */ /* 0x000fe20008000f00 */
[----:B------:R-:W-:Y:S10]  /*a520*/  ENDCOLLECTIVE ;  /* 0x000000000000791b */ /* 0x000ff40003800000 */
.L_x_133:
[----:B------:R-:W-:Y:S05]  /*a530*/  BSYNC B1 ;  /* 0x0000000000017941 */ /* 0x000fea0003800000 */
.L_x_132:
[----:B------:R-:W-:Y:S05]  /*a540*/  BRA `(.L_x_134) ;  /* 0xffffffe800e47947 */ /* 0x000fea000383ffff */
.L_x_97:
[----:B-1----:R1:W2:Y:S02]  /*a550*/  SYNCS.PHASECHK.TRANS64.TRYWAIT P4, [R8+URZ+0x3c428], R7 ;  /* 0x03c42807080075a7 */ /* 0x0022a4000808017f */
[----:B--2---:R-:W-:Y:S05]  /*a560*/  @!P4 NANOSLEEP.SYNCS 0x989680 ;  /* 0x009896800000c95d */ /* 0x004fea0003900000 */
[----:B------:R-:W2:Y:S02]  /*a570*/  @!P4 SYNCS.PHASECHK.TRANS64 P4, [R8+URZ+0x3c428], R7 ;  /* 0x03c428070800c5a7 */ /* 0x000ea4000808007f */
[----:B--2---:R-:W-:Y:S05]  /*a580*/  @!P4 BRA `(.L_x_97) ;  /* 0xfffffffc00f0c947 */ /* 0x004fea000383ffff */
[----:B------:R-:W-:Y:S05]  /*a590*/  BRA `(.L_x_135) ;  /* 0xffffffe800fc7947 */ /* 0x000fea000383ffff */
.L_x_102:
[----:B-1----:R1:W2:Y:S02]  /*a5a0*/  SYNCS.PHASECHK.TRANS64.TRYWAIT P4, [R5+URZ+0x3c4b0], R8 ;  /* 0x03c4b008050075a7 */ /* 0x0022a4000808017f */
[----:B--2---:R-:W-:Y:S05]  /*a5b0*/  @!P4 NANOSLEEP.SYNCS 0x989680 ;  /* 0x009896800000c95d */ /* 0x004fea0003900000 */
[----:B------:R-:W2:Y:S02]  /*a5c0*/  @!P4 SYNCS.PHASECHK.TRANS64 P4, [R5+URZ+0x3c4b0], R8 ;  /* 0x03c4b0080500c5a7 */ /* 0x000ea4000808007f */
[----:B--2---:R-:W-:Y:S05]  /*a5d0*/  @!P4 BRA `(.L_x_102) ;  /* 0xfffffffc00f0c947 */ /* 0x004fea000383ffff */
[----:B------:R-:W-:Y:S05]  /*a5e0*/  BRA `(.L_x_101) ;  /* 0xffffffec00c47947 */ /* 0x000fea000383ffff */
.L_x_105:
[----:B-1----:R1:W2:Y:S02]  /*a5f0*/  SYNCS.PHASECHK.TRANS64.TRYWAIT P3, [R7+URZ+0x3c428], R8 ;  /* 0x03c42808070075a7 */ /* 0x0022a4000806017f */
[----:B--2---:R-:W-:Y:S05]  /*a600*/  @!P3 NANOSLEEP.SYNCS 0x989680 ;  /* 0x009896800000b95d */ /* 0x004fea0003900000 */
[----:B------:R-:W2:Y:S02]  /*a610*/  @!P3 SYNCS.PHASECHK.TRANS64 P3, [R7+URZ+0x3c428], R8 ;  /* 0x03c428080700b5a7 */ /* 0x000ea4000806007f */
[----:B--2---:R-:W-:Y:S05]  /*a620*/  @!P3 BRA `(.L_x_105) ;  /* 0xfffffffc00f0b947 */ /* 0x004fea000383ffff */
[----:B------:R-:W-:Y:S05]  /*a630*/  BRA `(.L_x_136) ;  /* 0xffffffec00dc7947 */ /* 0x000fea000383ffff */
.L_x_111:
[----:B-1----:R1:W2:Y:S02]  /*a640*/  SYNCS.PHASECHK.TRANS64.TRYWAIT P3, [R6+URZ+0x3c428], R9 ;  /* 0x03c42809060075a7 */ /* 0x0022a4000806017f */
[----:B--2---:R-:W-:Y:S05]  /*a650*/  @!P3 NANOSLEEP.SYNCS 0x989680 ;  /* 0x009896800000b95d */ /* 0x004fea0003900000 */
[----:B------:R-:W2:Y:S02]  /*a660*/  @!P3 SYNCS.PHASECHK.TRANS64 P3, [R6+URZ+0x3c428], R9 ;  /* 0x03c428090600b5a7 */ /* 0x000ea4000806007f */
[----:B--2---:R-:W-:Y:S05]  /*a670*/  @!P3 BRA `(.L_x_111) ;  /* 0xfffffffc00f0b947 */ /* 0x004fea000383ffff */
[----:B------:R-:W-:Y:S05]  /*a680*/  BRA `(.L_x_137) ;  /* 0xfffffff000c47947 */ /* 0x000fea000383ffff */
.L_x_116:
[----:B-1----:R1:W2:Y:S02]  /*a690*/  SYNCS.PHASECHK.TRANS64.TRYWAIT P3, [R6+URZ+0x3c428], R9 ;  /* 0x03c42809060075a7 */ /* 0x0022a4000806017f */
[----:B--2---:R-:W-:Y:S05]  /*a6a0*/  @!P3 NANOSLEEP.SYNCS 0x989680 ;  /* 0x009896800000b95d */ /* 0x004fea0003900000 */
[----:B------:R-:W2:Y:S02]  /*a6b0*/  @!P3 SYNCS.PHASECHK.TRANS64 P3, [R6+URZ+0x3c428], R9 ;  /* 0x03c428090600b5a7 */ /* 0x000ea4000806007f */
[----:B--2---:R-:W-:Y:S05]  /*a6c0*/  @!P3 BRA `(.L_x_116) ;  /* 0xfffffffc00f0b947 */ /* 0x004fea000383ffff */
[----:B------:R-:W-:Y:S05]  /*a6d0*/  BRA `(.L_x_138) ;  /* 0xfffffff400907947 */ /* 0x000fea000383ffff */
        .weak           $__internal_0_$__cuda_sm20_rcp_rn_f32_slowpath
        .type           $__internal_0_$__cuda_sm20_rcp_rn_f32_slowpath,@function
        .size           $__internal_0_$__cuda_sm20_rcp_rn_f32_slowpath,(.L_x_144 - $__internal_0_$__cuda_sm20_rcp_rn_f32_slowpath)
$__internal_0_$__cuda_sm20_rcp_rn_f32_slowpath:
[----:B------:R-:W-:Y:S01]  /*a6e0*/  SHF.L.U32 R0, R3, 0x1, RZ ;  /* 0x0000000103007819 */ /* 0x000fe200000006ff */
[----:B------:R-:W-:Y:S03]  /*a6f0*/  BSSY B2, `(.L_x_139) ;  /* 0x0000030000027945 */ /* 0x000fe60003800000 */
[----:B------:R-:W-:-:S04]  /*a700*/  SHF.R.U32.HI R21, RZ, 0x18, R0 ;  /* 0x00000018ff157819 */ /* 0x000fc80000011600 */
[----:B------:R-:W-:-:S13]  /*a710*/  ISETP.NE.U32.AND P0, PT, R21, RZ, PT ;  /* 0x000000ff1500720c */ /* 0x000fda0003f05070 */
[----:B------:R-:W-:Y:S05]  /*a720*/  @P0 BRA `(.L_x_140) ;  /* 0x0000000000280947 */ /* 0x000fea0003800000 */
[----:B------:R-:W-:-:S04]  /*a730*/  SHF.L.U32 R0, R3, 0x1, RZ ;  /* 0x0000000103007819 */ /* 0x000fc800000006ff */
[----:B------:R-:W-:-:S13]  /*a740*/  ISETP.NE.AND P0, PT, R0, RZ, PT ;  /* 0x000000ff0000720c */ /* 0x000fda0003f05270 */
[----:B------:R-:W-:Y:S01]  /*a750*/  @P0 FFMA R12, R3, 1.84467440737095516160e+19, RZ ;  /* 0x5f800000030c0823 */ /* 0x000fe200000000ff */
[----:B------:R-:W-:Y:S08]  /*a760*/  @!P0 MUFU.RCP R5, R3 ;  /* 0x0000000300058308 */ /* 0x000ff00000001000 */
[----:B------:R-:W1:Y:S02]  /*a770*/  @P0 MUFU.RCP R13, R12 ;  /* 0x0000000c000d0308 */ /* 0x000e640000001000 */
[----:B-1----:R-:W-:-:S04]  /*a780*/  @P0 FFMA R0, R12, R13, -1 ;  /* 0xbf8000000c000423 */ /* 0x002fc8000000000d */
[----:B------:R-:W-:-:S04]  /*a790*/  @P0 FADD.FTZ R0, -R0, -RZ ;  /* 0x800000ff00000221 */ /* 0x000fc80000010100 */
[----:B------:R-:W-:-:S04]  /*a7a0*/  @P0 FFMA R0, R13, R0, R13 ;  /* 0x000000000d000223 */ /* 0x000fc8000000000d */
[----:B------:R-:W-:Y:S01]  /*a7b0*/  @P0 FFMA R5, R0, 1.84467440737095516160e+19, RZ ;  /* 0x5f80000000050823 */ /* 0x000fe200000000ff */
[----:B------:R-:W-:Y:S06]  /*a7c0*/  BRA `(.L_x_141) ;  /* 0x0000000000887947 */ /* 0x000fec0003800000 */
.L_x_140:
[----:B------:R-:W-:-:S04]  /*a7d0*/  IADD3 R153, R21, -0xfd, RZ ;  /* 0xffffff0315997810 */ /* 0x000fc80007ffe0ff */
[----:B------:R-:W-:-:S13]  /*a7e0*/  ISETP.GT.U32.AND P0, PT, R153, 0x1, PT ;  /* 0x000000019900780c */ /* 0x000fda0003f04070 */
[----:B------:R-:W-:Y:S05]  /*a7f0*/  @P0 BRA `(.L_x_142) ;  /* 0x0000000000780947 */ /* 0x000fea0003800000 */
[----:B------:R-:W-:Y:S02]  /*a800*/  LOP3.LUT R0, R3, 0x7fffff, RZ, 0xc0, !PT ;  /* 0x007fffff03007812 */ /* 0x000fe400078ec0ff */
[----:B------:R-:W-:Y:S02]  /*a810*/  MOV R14, 0x3 ;  /* 0x00000003000e7802 */ /* 0x000fe40000000f00 */
[----:B------:R-:W-:Y:S02]  /*a820*/  LOP3.LUT R0, R0, 0x3f800000, RZ, 0xfc, !PT ;  /* 0x3f80000000007812 */ /* 0x000fe400078efcff */
[----:B------:R-:W-:Y:S02]  /*a830*/  SHF.L.U32 R14, R14, R153, RZ ;  /* 0x000000990e0e7219 */ /* 0x000fe400000006ff */
[----:B------:R-:W1:Y:S02]  /*a840*/  MUFU.RCP R5, R0 ;  /* 0x0000000000057308 */ /* 0x000e640000001000 */
[----:B-1----:R-:W-:-:S04]  /*a850*/  FFMA R12, R0, R5, -1 ;  /* 0xbf800000000c7423 */ /* 0x002fc80000000005 */
[----:B------:R-:W-:-:S04]  /*a860*/  FADD.FTZ R12, -R12, -RZ ;  /* 0x800000ff0c0c7221 */ /* 0x000fc80000010100 */
[CCC-:B------:R-:W-:Y:S01]  /*a870*/  FFMA.RM R13, R5.reuse, R12.reuse, R5.reuse ;  /* 0x0000000c050d7223 */ /* 0x1c0fe20000004005 */
[----:B------:R-:W-:-:S04]  /*a880*/  FFMA.RP R12, R5, R12, R5 ;  /* 0x0000000c050c7223 */ /* 0x000fc80000008005 */
[C---:B------:R-:W-:Y:S02]  /*a890*/  LOP3.LUT R5, R13.reuse, 0x7fffff, RZ, 0xc0, !PT ;  /* 0x007fffff0d057812 */ /* 0x040fe400078ec0ff */
[----:B------:R-:W-:Y:S02]  /*a8a0*/  FSETP.NEU.FTZ.AND P0, PT, R13, R12, PT ;  /* 0x0000000c0d00720b */ /* 0x000fe40003f1d000 */
[----:B------:R-:W-:Y:S02]  /*a8b0*/  LOP3.LUT R5, R5, 0x800000, RZ, 0xfc, !PT ;  /* 0x0080000005057812 */ /* 0x000fe400078efcff */
[----:B------:R-:W-:Y:S02]  /*a8c0*/  SEL R12, RZ, 0xffffffff, !P0 ;  /* 0xffffffffff0c7807 */ /* 0x000fe40004000000 */
[----:B------:R-:W-:Y:S02]  /*a8d0*/  LOP3.LUT R14, R14, R5, RZ, 0xc0, !PT ;  /* 0x000000050e0e7212 */ /* 0x000fe400078ec0ff */
[----:B------:R-:W-:-:S02]  /*a8e0*/  IADD3 R12, -R12, RZ, RZ ;  /* 0x000000ff0c0c7210 */ /* 0x000fc40007ffe1ff */
[-C--:B------:R-:W-:Y:S02]  /*a8f0*/  SHF.R.U32.HI R14, RZ, R153.reuse, R14 ;  /* 0x00000099ff0e7219 */ /* 0x080fe4000001160e */
[----:B------:R-:W-:Y:S02]  /*a900*/  LOP3.LUT P1, RZ, R12, R153, R5, 0xf8, !PT ;  /* 0x000000990cff7212 */ /* 0x000fe4000782f805 */
[C---:B------:R-:W-:Y:S02]  /*a910*/  LOP3.LUT P0, RZ, R14.reuse, 0x1, RZ, 0xc0, !PT ;  /* 0x000000010eff7812 */ /* 0x040fe4000780c0ff */
[----:B------:R-:W-:-:S04]  /*a920*/  LOP3.LUT P2, RZ, R14, 0x2, RZ, 0xc0, !PT ;  /* 0x000000020eff7812 */ /* 0x000fc8000784c0ff */
[----:B------:R-:W-:Y:S02]  /*a930*/  PLOP3.LUT P0, PT, P0, P1, P2, 0xe0, 0x0 ;  /* 0x000000000000781c */ /* 0x000fe40000703c20 */
[----:B------:R-:W-:Y:S02]  /*a940*/  LOP3.LUT P1, RZ, R3, 0x7fffff, RZ, 0xc0, !PT ;  /* 0x007fffff03ff7812 */ /* 0x000fe4000782c0ff */
[----:B------:R-:W-:-:S04]  /*a950*/  SEL R0, RZ, 0x1, !P0 ;  /* 0x00000001ff007807 */ /* 0x000fc80004000000 */
[----:B------:R-:W-:-:S04]  /*a960*/  IADD3 R0, -R0, RZ, RZ ;  /* 0x000000ff00007210 */ /* 0x000fc80007ffe1ff */
[----:B------:R-:W-:Y:S02]  /*a970*/  ISETP.GE.AND P0, PT, R0, RZ, PT ;  /* 0x000000ff0000720c */ /* 0x000fe40003f06270 */
[----:B------:R-:W-:-:S04]  /*a980*/  IADD3 R0, R21, -0xfc, RZ ;  /* 0xffffff0415007810 */ /* 0x000fc80007ffe0ff */
[----:B------:R-:W-:-:S07]  /*a990*/  SHF.R.U32.HI R0, RZ, R0, R5 ;  /* 0x00000000ff007219 */ /* 0x000fce0000011605 */
[----:B------:R-:W-:-:S04]  /*a9a0*/  @!P0 IADD3 R0, R0, 0x1, RZ ;  /* 0x0000000100008810 */ /* 0x000fc80007ffe0ff */
[----:B------:R-:W-:-:S04]  /*a9b0*/  @!P1 SHF.L.U32 R0, R0, 0x1, RZ ;  /* 0x0000000100009819 */ /* 0x000fc800000006ff */
[----:B------:R-:W-:Y:S01]  /*a9c0*/  LOP3.LUT R5, R0, 0x80000000, R3, 0xf8, !PT ;  /* 0x8000000000057812 */ /* 0x000fe200078ef803 */
[----:B------:R-:W-:Y:S06]  /*a9d0*/  BRA `(.L_x_141) ;  /* 0x0000000000047947 */ /* 0x000fec0003800000 */
.L_x_142:
[----:B------:R1:W2:Y:S02]  /*a9e0*/  MUFU.RCP R5, R3 ;  /* 0x0000000300057308 */ /* 0x0002a40000001000 */
.L_x_141:
[----:B------:R-:W-:Y:S05]  /*a9f0*/  BSYNC B2 ;  /* 0x0000000000027941 */ /* 0x000fea0003800000 */
.L_x_139:
[----:B--2---:R-:W-:Y:S02]  /*aa00*/  MOV R0, R5 ;  /* 0x0000000500007202 */ /* 0x004fe40000000f00 */
[----:B------:R-:W-:-:S04]  /*aa10*/  MOV R5, 0x0 ;  /* 0x0000000000057802 */ /* 0x000fc80000000f00 */
[----:B-1----:R-:W-:Y:S05]  /*aa20*/  RET.REL.NODEC R4 `(_ZN7cutlass13device_kernelINS_4fmha6kernel28FmhaKernelTmaWarpSpecializedINS1_10collective30FmhaMainloopTmaWarpSpecializedINS_10bfloat16_tEffN4cute5tupleIJNS7_1CILi128EEENS9_ILi64EEENS9_ILi256EEEEEENS8_IJiNS9_ILi1EEENS8_IJiiEEEEEESG_SG_NS4_13DefaultFusionEJNS2_6OptionILNS2_3TagE0ENS9_ILb1EEEEENSI_ILSJ_2ESK_EEEEENS4_15FmhaFwdEpilogueIS6_fNS8_IJSB_SC_SB_EEEEENS2_23PersistentTileSchedulerEJSL_SM_EEEEEvNT_6ParamsE) ;  /* 0xffffff5404747950 */ /* 0x002fea0003c3ffff */
.L_x_143:
[----:B------:R-:W-:-:S00]  /*aa30*/  BRA `(.L_x_143) ;  /* 0xfffffffc00fc7947 */ /* 0x000fc0000383ffff */
[----:B------:R-:W-:-:S00]  /*aa40*/  NOP ;  /* 0x0000000000007918 */ /* 0x000fc00000000000 */
        /* <DEDUP_REMOVED lines=11> */
.L_x_144:


//--------------------- .nv.global.init           --------------------------
	.section	.nv.global.init,"aw",@progbits
.nv.global.init:
	.type		$str$24,@object
	.size		$str$24,($str$25 - $str$24)
$str$24:
        /*0000*/ 	.byte	0x28, 0x61, 0x64, 0x64, 0x72, 0x65, 0x73, 0x73, 0x20, 0x26, 0x20, 0x6d, 0x61, 0x73, 0x6b, 0x29
        /*0010*/ 	.byte	0x20, 0x3d, 0x3d, 0x20, 0x30, 0x00
	.type		$str$25,@object
	.size		$str$25,(__unnamed_1 - $str$25)
$str$25:
        /*0016*/ 	.byte	0x2f, 0x74, 0x6d, 0x70, 0x2f, 0x63, 0x75, 0x74, 0x6c, 0x61, 0x73, 0x73, 0x5f, 0x73, 0x77, 0x65
        /*0026*/ 	.byte	0x65, 0x70, 0x5f, 0x73, 0x72, 0x63, 0x2f, 0x69, 0x6e, 0x63, 0x6c, 0x75, 0x64, 0x65, 0x2f, 0x63
        /*0036*/ 	.byte	0x75, 0x74, 0x65, 0x2f, 0x70, 0x6f, 0x69, 0x6e, 0x74, 0x65, 0x72, 0x5f, 0x66, 0x6c, 0x61, 0x67
        /*0046*/ 	.byte	0x67, 0x65, 0x64, 0x2e, 0x68, 0x70, 0x70, 0x00
	.type		__unnamed_1,@object
	.size		__unnamed_1,(__unnamed_2 - __unnamed_1)
__unnamed_1:
        /*004e*/ 	.byte	0x61, 0x75, 0x74, 0x6f, 0x20, 0x63, 0x75, 0x74, 0x65, 0x3a, 0x3a, 0x61, 0x73, 0x5f, 0x70, 0x6f
        /* <DEDUP_REMOVED lines=27> */
        /*020e*/ 	.byte	0x32, 0x30, 0x34, 0x38, 0x3e, 0x3e, 0x3e, 0x3e, 0x3e, 0x5d, 0x00
	.type		__unnamed_2,@object
	.size		__unnamed_2,(.L_1 - __unnamed_2)
__unnamed_2:
        /* <DEDUP_REMOVED lines=29> */
.L_1:


//--------------------- .nv.shared._ZN7cutlass13device_kernelINS_4fmha6kernel28FmhaKernelTmaWarpSpecializedINS1_10collective30FmhaMainloopTmaWarpSpecializedINS_10bfloat16_tEffN4cute5tupleIJNS7_1CILi128EEENS9_ILi64EEENS9_ILi256EEEEEENS8_IJiNS9_ILi1EEENS8_IJiiEEEEEESG_SG_NS4_13DefaultFusionEJNS2_6OptionILNS2_3TagE0ENS9_ILb1EEEEENSI_ILSJ_2ESK_EEEEENS4_15FmhaFwdEpilogueIS6_fNS8_IJSB_SC_SB_EEEEENS2_23PersistentTileSchedulerEJSL_SM_EEEEEvNT_6ParamsE --------------------------
	.section	.nv.shared._ZN7cutlass13device_kernelINS_4fmha6kernel28FmhaKernelTmaWarpSpecializedINS1_10collective30FmhaMainloopTmaWarpSpecializedINS_10bfloat16_tEffN4cute5tupleIJNS7_1CILi128EEENS9_ILi64EEENS9_ILi256EEEEEENS8_IJiNS9_ILi1EEENS8_IJiiEEEEEESG_SG_NS4_13DefaultFusionEJNS2_6OptionILNS2_3TagE0ENS9_ILb1EEEEENSI_ILSJ_2ESK_EEEEENS4_15FmhaFwdEpilogueIS6_fNS8_IJSB_SC_SB_EEEEENS2_23PersistentTileSchedulerEJSL_SM_EEEEEvNT_6ParamsE,"aw",@nobits
	.sectionflags	@""
	.align	16
	.zero		1024


//--------------------- .nv.shared.reserved.0     --------------------------
	.section	.nv.shared.reserved.0,"aw",@nobits
	.weak		__nv_reservedSMEM_offset_0_alias
	.size		__nv_reservedSMEM_offset_0_alias, 0, 0
	.other		__nv_reservedSMEM_offset_0_alias,@"STO_CUDA_RESERVED_SHARED STV_DEFAULT"
__nv_reservedSMEM_offset_0_alias:
	.zero		0


//--------------------- .nv.global                --------------------------
	.section	.nv.global,"aw",@nobits
.nv.global:
	.type		_ZN39_INTERNAL_42ebd6dc_4_k_cu_bb50ccda_31724cute1_E,@object
	.size		_ZN39_INTERNAL_42ebd6dc_4_k_cu_bb50ccda_31724cute1_E,(_ZN39_INTERNAL_42ebd6dc_4_k_cu_bb50ccda_31724cuda3std3__45__cpo6cbeginE - _ZN39_INTERNAL_42ebd6dc_4_k_cu_bb50ccda_31724cute1_E)
_ZN39_INTERNAL_42ebd6dc_4_k_cu_bb50ccda_31724cute1_E:
	.zero		1
	.type		_ZN39_INTERNAL_42ebd6dc_4_k_cu_bb50ccda_31724cuda3std3__45__cpo6cbeginE,@object
	.size		_ZN39_INTERNAL_42ebd6dc_4_k_cu_bb50ccda_31724cuda3std3__45__cpo6cbeginE,(_ZN39_INTERNAL_42ebd6dc_4_k_cu_bb50ccda_31724cuda3std3__48in_placeE - _ZN39_INTERNAL_42ebd6dc_4_k_cu_bb50ccda_31724cuda3std3__45__cpo6cbeginE)
_ZN39_INTERNAL_42ebd6dc_4_k_cu_bb50ccda_31724cuda3std3__45__cpo6cbeginE:
	.zero		1
	.type		_ZN39_INTERNAL_42ebd6dc_4_k_cu_bb50ccda_31724cuda3std3__48in_placeE,@object
	.size		_ZN39_INTERNAL_42ebd6dc_4_k_cu_bb50ccda_31724cuda3std3__48in_placeE,(_ZN39_INTERNAL_42ebd6dc_4_k_cu_bb50ccda_31724cuda3std6ranges3__45__cpo9iter_moveE - _ZN39_INTERNAL_42ebd6dc_4_k_cu_bb50ccda_31724cuda3std3__48in_placeE)
_ZN39_INTERNAL_42ebd6dc_4_k_cu_bb50ccda_31724cuda3std3__48in_placeE:
	.zero		1
	.type		_ZN39_INTERNAL_42ebd6dc_4_k_cu_bb50ccda_31724cuda3std6ranges3__45__cpo9iter_moveE,@object
	.size		_ZN39_INTERNAL_42ebd6dc_4_k_cu_bb50ccda_31724cuda3std6ranges3__45__cpo9iter_moveE,(_ZN39_INTERNAL_42ebd6dc_4_k_cu_bb50ccda_31724cuda3std3__45__cpo5beginE - _ZN39_INTERNAL_42ebd6dc_4_k_cu_bb50ccda_31724cuda3std6ranges3__45__cpo9iter_moveE)
_ZN39_INTERNAL_42ebd6dc_4_k_cu_bb50ccda_31724cuda3std6ranges3__45__cpo9iter_moveE:
	.zero		1
	.type		_ZN39_INTERNAL_42ebd6dc_4_k_cu_bb50ccda_31724cuda3std3__45__cpo5beginE,@object
	.size		_ZN39_INTERNAL_42ebd6dc_4_k_cu_bb50ccda_31724cuda3std3__45__cpo5beginE,(_ZN39_INTERNAL_42ebd6dc_4_k_cu_bb50ccda_31724cuda3std3__441_GLOBAL__N__42ebd6dc_4_k_cu_bb50ccda_31726ignoreE - _ZN39_INTERNAL_42ebd6dc_4_k_cu_bb50ccda_31724cuda3std3__45__cpo5beginE)
_ZN39_INTERNAL_42ebd6dc_4_k_cu_bb50ccda_31724cuda3std3__45__cpo5beginE:
	.zero		1
	.type		_ZN39_INTERNAL_42ebd6dc_4_k_cu_bb50ccda_31724cuda3std3__441_GLOBAL__N__42ebd6dc_4_k_cu_bb50ccda_31726ignoreE,@object
	.size		_ZN39_INTERNAL_42ebd6dc_4_k_cu_bb50ccda_31724cuda3std3__441_GLOBAL__N__42ebd6dc_4_k_cu_bb50ccda_31726ignoreE,(_ZN39_INTERNAL_42ebd6dc_4_k_cu_bb50ccda_31724cute7productE - _ZN39_INTERNAL_42ebd6dc_4_k_cu_bb50ccda_31724cuda3std3__441_GLOBAL__N__42ebd6dc_4_k_cu_bb50ccda_31726ignoreE)
_ZN39_INTERNAL_42ebd6dc_4_k_cu_bb50ccda_31724cuda3std3__441_GLOBAL__N__42ebd6dc_4_k_cu_bb50ccda_31726ignoreE:
	.zero		1
	.type		_ZN39_INTERNAL_42ebd6dc_4_k_cu_bb50ccda_31724cute7productE,@object
	.size		_ZN39_INTERNAL_42ebd6dc_4_k_cu_bb50ccda_31724cute7productE,(_ZN39_INTERNAL_42ebd6dc_4_k_cu_bb50ccda_31724cuda3std3__45__cpo3endE - _ZN39_INTERNAL_42ebd6dc_4_k_cu_bb50ccda_31724cute7productE)
_ZN39_INTERNAL_42ebd6dc_4_k_cu_bb50ccda_31724cute7productE:
	.zero		1
	.type		_ZN39_INTERNAL_42ebd6dc_4_k_cu_bb50ccda_31724cuda3std3__45__cpo3endE,@object
	.size		_ZN39_INTERNAL_42ebd6dc_4_k_cu_bb50ccda_31724cuda3std3__45__cpo3endE,(_ZN39_INTERNAL_42ebd6dc_4_k_cu_bb50ccda_31724cuda3std3__419piecewise_constructE - _ZN39_INTERNAL_42ebd6dc_4_k_cu_bb50ccda_31724cuda3std3__45__cpo3endE)
_ZN39_INTERNAL_42ebd6dc_4_k_cu_bb50ccda_31724cuda3std3__45__cpo3endE:
	.zero		1
	.type		_ZN39_INTERNAL_42ebd6dc_4_k_cu_bb50ccda_31724cuda3std3__419piecewise_constructE,@object
	.size		_ZN39_INTERNAL_42ebd6dc_4_k_cu_bb50ccda_31724cuda3std3__419piecewise_constructE,(_ZN39_INTERNAL_42ebd6dc_4_k_cu_bb50ccda_31724cuda3std3__45__cpo4cendE - _ZN39_INTERNAL_42ebd6dc_4_k_cu_bb50ccda_31724cuda3std3__419piecewise_constructE)
_ZN39_INTERNAL_42ebd6dc_4_k_cu_bb50ccda_31724cuda3std3__419piecewise_constructE:
	.zero		1
	.type		_ZN39_INTERNAL_42ebd6dc_4_k_cu_bb50ccda_31724cuda3std3__45__cpo4cendE,@object
	.size		_ZN39_INTERNAL_42ebd6dc_4_k_cu_bb50ccda_31724cuda3std3__45__cpo4cendE,(_ZN39_INTERNAL_42ebd6dc_4_k_cu_bb50ccda_31724cuda3std6ranges3__45__cpo4swapE - _ZN39_INTERNAL_42ebd6dc_4_k_cu_bb50ccda_31724cuda3std3__45__cpo4cendE)
_ZN39_INTERNAL_42ebd6dc_4_k_cu_bb50ccda_31724cuda3std3__45__cpo4cendE:
	.zero		1
	.type		_ZN39_INTERNAL_42ebd6dc_4_k_cu_bb50ccda_31724cuda3std6ranges3__45__cpo4swapE,@object
	.size		_ZN39_INTERNAL_42ebd6dc_4_k_cu_bb50ccda_31724cuda3std6ranges3__45__cpo4swapE,(.L_9 - _ZN39_INTERNAL_42ebd6dc_4_k_cu_bb50ccda_31724cuda3std6ranges3__45__cpo4swapE)
_ZN39_INTERNAL_42ebd6dc_4_k_cu_bb50ccda_31724cuda3std6ranges3__45__cpo4swapE:
	.zero		1
.L_9:


//--------------------- .nv.constant0._ZN7cutlass13device_kernelINS_4fmha6kernel28FmhaKernelTmaWarpSpecializedINS1_10collective30FmhaMainloopTmaWarpSpecializedINS_10bfloat16_tEffN4cute5tupleIJNS7_1CILi128EEENS9_ILi64EEENS9_ILi256EEEEEENS8_IJiNS9_ILi1EEENS8_IJiiEEEEEESG_SG_NS4_13DefaultFusionEJNS2_6OptionILNS2_3TagE0ENS9_ILb1EEEEENSI_ILSJ_2ESK_EEEEENS4_15FmhaFwdEpilogueIS6_fNS8_IJSB_SC_SB_EEEEENS2_23PersistentTileSchedulerEJSL_SM_EEEEEvNT_6ParamsE --------------------------
	.section	.nv.constant0._ZN7cutlass13device_kernelINS_4fmha6kernel28FmhaKernelTmaWarpSpecializedINS1_10collective30FmhaMainloopTmaWarpSpecializedINS_10bfloat16_tEffN4cute5tupleIJNS7_1CILi128EEENS9_ILi64EEENS9_ILi256EEEEEENS8_IJiNS9_ILi1EEENS8_IJiiEEEEEESG_SG_NS4_13DefaultFusionEJNS2_6OptionILNS2_3TagE0ENS9_ILb1EEEEENSI_ILSJ_2ESK_EEEEENS4_15FmhaFwdEpilogueIS6_fNS8_IJSB_SC_SB_EEEEENS2_23PersistentTileSchedulerEJSL_SM_EEEEEvNT_6ParamsE,"a",@progbits
	.sectionflags	@""
	.align	4
.nv.constant0._ZN7cutlass13device_kernelINS_4fmha6kernel28FmhaKernelTmaWarpSpecializedINS1_10collective30FmhaMainloopTmaWarpSpecializedINS_10bfloat16_tEffN4cute5tupleIJNS7_1CILi128EEENS9_ILi64EEENS9_ILi256EEEEEENS8_IJiNS9_ILi1EEENS8_IJiiEEEEEESG_SG_NS4_13DefaultFusionEJNS2_6OptionILNS2_3TagE0ENS9_ILb1EEEEENSI_ILSJ_2ESK_EEEEENS4_15FmhaFwdEpilogueIS6_fNS8_IJSB_SC_SB_EEEEENS2_23PersistentTileSchedulerEJSL_SM_EEEEEvNT_6ParamsE:
	.zero		2688


//--------------------- SYMBOLS --------------------------

	.type		.nv.reservedSmem.offset0,@object
	.size		.nv.reservedSmem.offset0,0x4
	.type		__assertfail,@function
